//
// Generated by NVIDIA NVVM Compiler
//
// Compiler Build ID: CL-36424714
// Cuda compilation tools, release 13.0, V13.0.88
// Based on NVVM 20.0.0
//

.version 9.0
.target sm_100
.address_size 64

	// .globl	_Z6warmupPiS_i
// _ZZ15reduceSharedMemPiS_iE4smem has been demoted
// _ZZ22reduceSharedMemUnroll8PiS_iE4smem has been demoted
// _ZZ25reduceSharedMemDynUnroll8PiS_iE4smem has been demoted

.visible .entry _Z6warmupPiS_i(
	.param .u64 .ptr .align 1 _Z6warmupPiS_i_param_0,
	.param .u64 .ptr .align 1 _Z6warmupPiS_i_param_1,
	.param .u32 _Z6warmupPiS_i_param_2
)
{
	.reg .pred 	%p<16>;
	.reg .b32 	%r<42>;
	.reg .b64 	%rd<11>;

	ld.param.u64 	%rd3, [_Z6warmupPiS_i_param_0];
	ld.param.u64 	%rd4, [_Z6warmupPiS_i_param_1];
	ld.param.u32 	%r5, [_Z6warmupPiS_i_param_2];
	mov.u32 	%r1, %ctaid.x;
	mov.u32 	%r2, %ntid.x;
	mul.lo.s32 	%r3, %r1, %r2;
	mov.u32 	%r4, %tid.x;
	add.s32 	%r6, %r3, %r4;
	setp.ge.s32 	%p1, %r6, %r5;
	@%p1 bra 	$L__BB0_12;
	cvta.to.global.u64 	%rd5, %rd3;
	mul.wide.u32 	%rd6, %r3, 4;
	add.s64 	%rd1, %rd5, %rd6;
	setp.lt.u32 	%p2, %r2, 1024;
	setp.gt.u32 	%p3, %r4, 511;
	mul.wide.u32 	%rd7, %r4, 4;
	add.s64 	%rd2, %rd1, %rd7;
	or.pred  	%p4, %p2, %p3;
	@%p4 bra 	$L__BB0_3;
	ld.global.u32 	%r8, [%rd2+2048];
	ld.global.u32 	%r9, [%rd2];
	add.s32 	%r10, %r9, %r8;
	st.global.u32 	[%rd2], %r10;
$L__BB0_3:
	bar.sync 	0;
	setp.lt.u32 	%p5, %r2, 512;
	setp.gt.u32 	%p6, %r4, 255;
	or.pred  	%p7, %p5, %p6;
	@%p7 bra 	$L__BB0_5;
	ld.global.u32 	%r12, [%rd2+1024];
	ld.global.u32 	%r13, [%rd2];
	add.s32 	%r14, %r13, %r12;
	st.global.u32 	[%rd2], %r14;
$L__BB0_5:
	bar.sync 	0;
	setp.lt.u32 	%p8, %r2, 256;
	setp.gt.u32 	%p9, %r4, 127;
	or.pred  	%p10, %p8, %p9;
	@%p10 bra 	$L__BB0_7;
	ld.global.u32 	%r16, [%rd2+512];
	ld.global.u32 	%r17, [%rd2];
	add.s32 	%r18, %r17, %r16;
	st.global.u32 	[%rd2], %r18;
$L__BB0_7:
	bar.sync 	0;
	setp.lt.u32 	%p11, %r2, 128;
	setp.gt.u32 	%p12, %r4, 63;
	or.pred  	%p13, %p11, %p12;
	@%p13 bra 	$L__BB0_9;
	ld.global.u32 	%r20, [%rd2+256];
	ld.global.u32 	%r21, [%rd2];
	add.s32 	%r22, %r21, %r20;
	st.global.u32 	[%rd2], %r22;
$L__BB0_9:
	bar.sync 	0;
	setp.gt.u32 	%p14, %r4, 31;
	@%p14 bra 	$L__BB0_12;
	ld.volatile.global.u32 	%r23, [%rd2+128];
	ld.volatile.global.u32 	%r24, [%rd2];
	add.s32 	%r25, %r24, %r23;
	st.volatile.global.u32 	[%rd2], %r25;
	ld.volatile.global.u32 	%r26, [%rd2+64];
	ld.volatile.global.u32 	%r27, [%rd2];
	add.s32 	%r28, %r27, %r26;
	st.volatile.global.u32 	[%rd2], %r28;
	ld.volatile.global.u32 	%r29, [%rd2+32];
	ld.volatile.global.u32 	%r30, [%rd2];
	add.s32 	%r31, %r30, %r29;
	st.volatile.global.u32 	[%rd2], %r31;
	ld.volatile.global.u32 	%r32, [%rd2+16];
	ld.volatile.global.u32 	%r33, [%rd2];
	add.s32 	%r34, %r33, %r32;
	st.volatile.global.u32 	[%rd2], %r34;
	ld.volatile.global.u32 	%r35, [%rd2+8];
	ld.volatile.global.u32 	%r36, [%rd2];
	add.s32 	%r37, %r36, %r35;
	st.volatile.global.u32 	[%rd2], %r37;
	ld.volatile.global.u32 	%r38, [%rd2+4];
	ld.volatile.global.u32 	%r39, [%rd2];
	add.s32 	%r40, %r39, %r38;
	st.volatile.global.u32 	[%rd2], %r40;
	setp.ne.s32 	%p15, %r4, 0;
	@%p15 bra 	$L__BB0_12;
	ld.global.u32 	%r41, [%rd1];
	cvta.to.global.u64 	%rd8, %rd4;
	mul.wide.u32 	%rd9, %r1, 4;
	add.s64 	%rd10, %rd8, %rd9;
	st.global.u32 	[%rd10], %r41;
$L__BB0_12:
	ret;

}
	// .globl	_Z15reduceGlobalMemPiS_i
.visible .entry _Z15reduceGlobalMemPiS_i(
	.param .u64 .ptr .align 1 _Z15reduceGlobalMemPiS_i_param_0,
	.param .u64 .ptr .align 1 _Z15reduceGlobalMemPiS_i_param_1,
	.param .u32 _Z15reduceGlobalMemPiS_i_param_2
)
{
	.reg .pred 	%p<16>;
	.reg .b32 	%r<42>;
	.reg .b64 	%rd<11>;

	ld.param.u64 	%rd3, [_Z15reduceGlobalMemPiS_i_param_0];
	ld.param.u64 	%rd4, [_Z15reduceGlobalMemPiS_i_param_1];
	ld.param.u32 	%r5, [_Z15reduceGlobalMemPiS_i_param_2];
	mov.u32 	%r1, %ctaid.x;
	mov.u32 	%r2, %ntid.x;
	mul.lo.s32 	%r3, %r1, %r2;
	mov.u32 	%r4, %tid.x;
	add.s32 	%r6, %r3, %r4;
	setp.ge.s32 	%p1, %r6, %r5;
	@%p1 bra 	$L__BB1_12;
	cvta.to.global.u64 	%rd5, %rd3;
	mul.wide.u32 	%rd6, %r3, 4;
	add.s64 	%rd1, %rd5, %rd6;
	setp.lt.u32 	%p2, %r2, 1024;
	setp.gt.u32 	%p3, %r4, 511;
	mul.wide.u32 	%rd7, %r4, 4;
	add.s64 	%rd2, %rd1, %rd7;
	or.pred  	%p4, %p2, %p3;
	@%p4 bra 	$L__BB1_3;
	ld.global.u32 	%r8, [%rd2+2048];
	ld.global.u32 	%r9, [%rd2];
	add.s32 	%r10, %r9, %r8;
	st.global.u32 	[%rd2], %r10;
$L__BB1_3:
	bar.sync 	0;
	setp.lt.u32 	%p5, %r2, 512;
	setp.gt.u32 	%p6, %r4, 255;
	or.pred  	%p7, %p5, %p6;
	@%p7 bra 	$L__BB1_5;
	ld.global.u32 	%r12, [%rd2+1024];
	ld.global.u32 	%r13, [%rd2];
	add.s32 	%r14, %r13, %r12;
	st.global.u32 	[%rd2], %r14;
$L__BB1_5:
	bar.sync 	0;
	setp.lt.u32 	%p8, %r2, 256;
	setp.gt.u32 	%p9, %r4, 127;
	or.pred  	%p10, %p8, %p9;
	@%p10 bra 	$L__BB1_7;
	ld.global.u32 	%r16, [%rd2+512];
	ld.global.u32 	%r17, [%rd2];
	add.s32 	%r18, %r17, %r16;
	st.global.u32 	[%rd2], %r18;
$L__BB1_7:
	bar.sync 	0;
	setp.lt.u32 	%p11, %r2, 128;
	setp.gt.u32 	%p12, %r4, 63;
	or.pred  	%p13, %p11, %p12;
	@%p13 bra 	$L__BB1_9;
	ld.global.u32 	%r20, [%rd2+256];
	ld.global.u32 	%r21, [%rd2];
	add.s32 	%r22, %r21, %r20;
	st.global.u32 	[%rd2], %r22;
$L__BB1_9:
	bar.sync 	0;
	setp.gt.u32 	%p14, %r4, 31;
	@%p14 bra 	$L__BB1_12;
	ld.volatile.global.u32 	%r23, [%rd2+128];
	ld.volatile.global.u32 	%r24, [%rd2];
	add.s32 	%r25, %r24, %r23;
	st.volatile.global.u32 	[%rd2], %r25;
	ld.volatile.global.u32 	%r26, [%rd2+64];
	ld.volatile.global.u32 	%r27, [%rd2];
	add.s32 	%r28, %r27, %r26;
	st.volatile.global.u32 	[%rd2], %r28;
	ld.volatile.global.u32 	%r29, [%rd2+32];
	ld.volatile.global.u32 	%r30, [%rd2];
	add.s32 	%r31, %r30, %r29;
	st.volatile.global.u32 	[%rd2], %r31;
	ld.volatile.global.u32 	%r32, [%rd2+16];
	ld.volatile.global.u32 	%r33, [%rd2];
	add.s32 	%r34, %r33, %r32;
	st.volatile.global.u32 	[%rd2], %r34;
	ld.volatile.global.u32 	%r35, [%rd2+8];
	ld.volatile.global.u32 	%r36, [%rd2];
	add.s32 	%r37, %r36, %r35;
	st.volatile.global.u32 	[%rd2], %r37;
	ld.volatile.global.u32 	%r38, [%rd2+4];
	ld.volatile.global.u32 	%r39, [%rd2];
	add.s32 	%r40, %r39, %r38;
	st.volatile.global.u32 	[%rd2], %r40;
	setp.ne.s32 	%p15, %r4, 0;
	@%p15 bra 	$L__BB1_12;
	ld.global.u32 	%r41, [%rd1];
	cvta.to.global.u64 	%rd8, %rd4;
	mul.wide.u32 	%rd9, %r1, 4;
	add.s64 	%rd10, %rd8, %rd9;
	st.global.u32 	[%rd10], %r41;
$L__BB1_12:
	ret;

}
	// .globl	_Z22reduceGlobalMemUnroll8PiS_i
.visible .entry _Z22reduceGlobalMemUnroll8PiS_i(
	.param .u64 .ptr .align 1 _Z22reduceGlobalMemUnroll8PiS_i_param_0,
	.param .u64 .ptr .align 1 _Z22reduceGlobalMemUnroll8PiS_i_param_1,
	.param .u32 _Z22reduceGlobalMemUnroll8PiS_i_param_2
)
{
	.reg .pred 	%p<17>;
	.reg .b32 	%r<65>;
	.reg .b64 	%rd<28>;

	ld.param.u64 	%rd6, [_Z22reduceGlobalMemUnroll8PiS_i_param_0];
	ld.param.u64 	%rd5, [_Z22reduceGlobalMemUnroll8PiS_i_param_1];
	ld.param.u32 	%r7, [_Z22reduceGlobalMemUnroll8PiS_i_param_2];
	cvta.to.global.u64 	%rd1, %rd6;
	mov.u32 	%r1, %ctaid.x;
	mov.u32 	%r2, %ntid.x;
	mul.lo.s32 	%r8, %r2, %r1;
	shl.b32 	%r3, %r8, 3;
	mov.u32 	%r4, %tid.x;
	add.s32 	%r5, %r3, %r4;
	setp.ge.s32 	%p1, %r5, %r7;
	@%p1 bra 	$L__BB2_14;
	cvt.u64.u32 	%rd2, %r3;
	mad.lo.s32 	%r6, %r2, 7, %r5;
	setp.ge.u32 	%p2, %r6, %r7;
	@%p2 bra 	$L__BB2_3;
	mul.wide.s32 	%rd7, %r5, 4;
	add.s64 	%rd8, %rd1, %rd7;
	ld.global.u32 	%r9, [%rd8];
	mad.lo.s32 	%r10, %r2, -6, %r6;
	mul.wide.u32 	%rd9, %r10, 4;
	add.s64 	%rd10, %rd1, %rd9;
	ld.global.u32 	%r11, [%rd10];
	add.s32 	%r12, %r10, %r2;
	mul.wide.u32 	%rd11, %r12, 4;
	add.s64 	%rd12, %rd1, %rd11;
	ld.global.u32 	%r13, [%rd12];
	add.s32 	%r14, %r12, %r2;
	mul.wide.u32 	%rd13, %r14, 4;
	add.s64 	%rd14, %rd1, %rd13;
	ld.global.u32 	%r15, [%rd14];
	add.s32 	%r16, %r14, %r2;
	mul.wide.u32 	%rd15, %r16, 4;
	add.s64 	%rd16, %rd1, %rd15;
	ld.global.u32 	%r17, [%rd16];
	add.s32 	%r18, %r16, %r2;
	mul.wide.u32 	%rd17, %r18, 4;
	add.s64 	%rd18, %rd1, %rd17;
	ld.global.u32 	%r19, [%rd18];
	add.s32 	%r20, %r18, %r2;
	mul.wide.u32 	%rd19, %r20, 4;
	add.s64 	%rd20, %rd1, %rd19;
	ld.global.u32 	%r21, [%rd20];
	mul.wide.u32 	%rd21, %r6, 4;
	add.s64 	%rd22, %rd1, %rd21;
	ld.global.u32 	%r22, [%rd22];
	add.s32 	%r23, %r11, %r9;
	add.s32 	%r24, %r23, %r13;
	add.s32 	%r25, %r24, %r15;
	add.s32 	%r26, %r25, %r17;
	add.s32 	%r27, %r26, %r19;
	add.s32 	%r28, %r27, %r21;
	add.s32 	%r29, %r28, %r22;
	st.global.u32 	[%rd8], %r29;
$L__BB2_3:
	shl.b64 	%rd23, %rd2, 2;
	add.s64 	%rd3, %rd1, %rd23;
	bar.sync 	0;
	setp.lt.u32 	%p3, %r2, 1024;
	setp.gt.u32 	%p4, %r4, 511;
	mul.wide.u32 	%rd24, %r4, 4;
	add.s64 	%rd4, %rd3, %rd24;
	or.pred  	%p5, %p3, %p4;
	@%p5 bra 	$L__BB2_5;
	ld.global.u32 	%r31, [%rd4+2048];
	ld.global.u32 	%r32, [%rd4];
	add.s32 	%r33, %r32, %r31;
	st.global.u32 	[%rd4], %r33;
$L__BB2_5:
	bar.sync 	0;
	setp.lt.u32 	%p6, %r2, 512;
	setp.gt.u32 	%p7, %r4, 255;
	or.pred  	%p8, %p6, %p7;
	@%p8 bra 	$L__BB2_7;
	ld.global.u32 	%r35, [%rd4+1024];
	ld.global.u32 	%r36, [%rd4];
	add.s32 	%r37, %r36, %r35;
	st.global.u32 	[%rd4], %r37;
$L__BB2_7:
	bar.sync 	0;
	setp.lt.u32 	%p9, %r2, 256;
	setp.gt.u32 	%p10, %r4, 127;
	or.pred  	%p11, %p9, %p10;
	@%p11 bra 	$L__BB2_9;
	ld.global.u32 	%r39, [%rd4+512];
	ld.global.u32 	%r40, [%rd4];
	add.s32 	%r41, %r40, %r39;
	st.global.u32 	[%rd4], %r41;
$L__BB2_9:
	bar.sync 	0;
	setp.lt.u32 	%p12, %r2, 128;
	setp.gt.u32 	%p13, %r4, 63;
	or.pred  	%p14, %p12, %p13;
	@%p14 bra 	$L__BB2_11;
	ld.global.u32 	%r43, [%rd4+256];
	ld.global.u32 	%r44, [%rd4];
	add.s32 	%r45, %r44, %r43;
	st.global.u32 	[%rd4], %r45;
$L__BB2_11:
	bar.sync 	0;
	setp.gt.u32 	%p15, %r4, 31;
	@%p15 bra 	$L__BB2_14;
	ld.volatile.global.u32 	%r46, [%rd4+128];
	ld.volatile.global.u32 	%r47, [%rd4];
	add.s32 	%r48, %r47, %r46;
	st.volatile.global.u32 	[%rd4], %r48;
	ld.volatile.global.u32 	%r49, [%rd4+64];
	ld.volatile.global.u32 	%r50, [%rd4];
	add.s32 	%r51, %r50, %r49;
	st.volatile.global.u32 	[%rd4], %r51;
	ld.volatile.global.u32 	%r52, [%rd4+32];
	ld.volatile.global.u32 	%r53, [%rd4];
	add.s32 	%r54, %r53, %r52;
	st.volatile.global.u32 	[%rd4], %r54;
	ld.volatile.global.u32 	%r55, [%rd4+16];
	ld.volatile.global.u32 	%r56, [%rd4];
	add.s32 	%r57, %r56, %r55;
	st.volatile.global.u32 	[%rd4], %r57;
	ld.volatile.global.u32 	%r58, [%rd4+8];
	ld.volatile.global.u32 	%r59, [%rd4];
	add.s32 	%r60, %r59, %r58;
	st.volatile.global.u32 	[%rd4], %r60;
	ld.volatile.global.u32 	%r61, [%rd4+4];
	ld.volatile.global.u32 	%r62, [%rd4];
	add.s32 	%r63, %r62, %r61;
	st.volatile.global.u32 	[%rd4], %r63;
	setp.ne.s32 	%p16, %r4, 0;
	@%p16 bra 	$L__BB2_14;
	ld.global.u32 	%r64, [%rd3];
	cvta.to.global.u64 	%rd25, %rd5;
	mul.wide.u32 	%rd26, %r1, 4;
	add.s64 	%rd27, %rd25, %rd26;
	st.global.u32 	[%rd27], %r64;
$L__BB2_14:
	ret;

}
	// .globl	_Z15reduceSharedMemPiS_i
.visible .entry _Z15reduceSharedMemPiS_i(
	.param .u64 .ptr .align 1 _Z15reduceSharedMemPiS_i_param_0,
	.param .u64 .ptr .align 1 _Z15reduceSharedMemPiS_i_param_1,
	.param .u32 _Z15reduceSharedMemPiS_i_param_2
)
{
	.reg .pred 	%p<16>;
	.reg .b32 	%r<46>;
	.reg .b64 	%rd<12>;
	// demoted variable
	.shared .align 4 .b8 _ZZ15reduceSharedMemPiS_iE4smem[1024];
	ld.param.u64 	%rd1, [_Z15reduceSharedMemPiS_i_param_0];
	ld.param.u64 	%rd2, [_Z15reduceSharedMemPiS_i_param_1];
	ld.param.u32 	%r6, [_Z15reduceSharedMemPiS_i_param_2];
	mov.u32 	%r1, %ctaid.x;
	mov.u32 	%r2, %ntid.x;
	mul.lo.s32 	%r3, %r1, %r2;
	mov.u32 	%r4, %tid.x;
	add.s32 	%r7, %r3, %r4;
	setp.ge.s32 	%p1, %r7, %r6;
	@%p1 bra 	$L__BB3_12;
	cvta.to.global.u64 	%rd3, %rd1;
	cvt.u64.u32 	%rd4, %r3;
	cvt.u64.u32 	%rd5, %r4;
	add.s64 	%rd6, %rd4, %rd5;
	shl.b64 	%rd7, %rd6, 2;
	add.s64 	%rd8, %rd3, %rd7;
	ld.global.u32 	%r9, [%rd8];
	shl.b32 	%r10, %r4, 2;
	mov.u32 	%r11, _ZZ15reduceSharedMemPiS_iE4smem;
	add.s32 	%r5, %r11, %r10;
	st.shared.u32 	[%r5], %r9;
	bar.sync 	0;
	setp.lt.u32 	%p2, %r2, 1024;
	setp.gt.u32 	%p3, %r4, 511;
	or.pred  	%p4, %p2, %p3;
	@%p4 bra 	$L__BB3_3;
	ld.shared.u32 	%r12, [%r5+2048];
	ld.shared.u32 	%r13, [%r5];
	add.s32 	%r14, %r13, %r12;
	st.shared.u32 	[%r5], %r14;
$L__BB3_3:
	bar.sync 	0;
	setp.lt.u32 	%p5, %r2, 512;
	setp.gt.u32 	%p6, %r4, 255;
	or.pred  	%p7, %p5, %p6;
	@%p7 bra 	$L__BB3_5;
	ld.shared.u32 	%r16, [%r5+1024];
	ld.shared.u32 	%r17, [%r5];
	add.s32 	%r18, %r17, %r16;
	st.shared.u32 	[%r5], %r18;
$L__BB3_5:
	bar.sync 	0;
	setp.lt.u32 	%p8, %r2, 256;
	setp.gt.u32 	%p9, %r4, 127;
	or.pred  	%p10, %p8, %p9;
	@%p10 bra 	$L__BB3_7;
	ld.shared.u32 	%r20, [%r5+512];
	ld.shared.u32 	%r21, [%r5];
	add.s32 	%r22, %r21, %r20;
	st.shared.u32 	[%r5], %r22;
$L__BB3_7:
	bar.sync 	0;
	setp.lt.u32 	%p11, %r2, 128;
	setp.gt.u32 	%p12, %r4, 63;
	or.pred  	%p13, %p11, %p12;
	@%p13 bra 	$L__BB3_9;
	ld.shared.u32 	%r24, [%r5+256];
	ld.shared.u32 	%r25, [%r5];
	add.s32 	%r26, %r25, %r24;
	st.shared.u32 	[%r5], %r26;
$L__BB3_9:
	bar.sync 	0;
	setp.gt.u32 	%p14, %r4, 31;
	@%p14 bra 	$L__BB3_12;
	ld.volatile.shared.u32 	%r27, [%r5+128];
	ld.volatile.shared.u32 	%r28, [%r5];
	add.s32 	%r29, %r28, %r27;
	st.volatile.shared.u32 	[%r5], %r29;
	ld.volatile.shared.u32 	%r30, [%r5+64];
	ld.volatile.shared.u32 	%r31, [%r5];
	add.s32 	%r32, %r31, %r30;
	st.volatile.shared.u32 	[%r5], %r32;
	ld.volatile.shared.u32 	%r33, [%r5+32];
	ld.volatile.shared.u32 	%r34, [%r5];
	add.s32 	%r35, %r34, %r33;
	st.volatile.shared.u32 	[%r5], %r35;
	ld.volatile.shared.u32 	%r36, [%r5+16];
	ld.volatile.shared.u32 	%r37, [%r5];
	add.s32 	%r38, %r37, %r36;
	st.volatile.shared.u32 	[%r5], %r38;
	ld.volatile.shared.u32 	%r39, [%r5+8];
	ld.volatile.shared.u32 	%r40, [%r5];
	add.s32 	%r41, %r40, %r39;
	st.volatile.shared.u32 	[%r5], %r41;
	ld.volatile.shared.u32 	%r42, [%r5+4];
	ld.volatile.shared.u32 	%r43, [%r5];
	add.s32 	%r44, %r43, %r42;
	st.volatile.shared.u32 	[%r5], %r44;
	setp.ne.s32 	%p15, %r4, 0;
	@%p15 bra 	$L__BB3_12;
	ld.shared.u32 	%r45, [_ZZ15reduceSharedMemPiS_iE4smem];
	cvta.to.global.u64 	%rd9, %rd2;
	mul.wide.u32 	%rd10, %r1, 4;
	add.s64 	%rd11, %rd9, %rd10;
	st.global.u32 	[%rd11], %r45;
$L__BB3_12:
	ret;

}
	// .globl	_Z22reduceSharedMemUnroll8PiS_i
.visible .entry _Z22reduceSharedMemUnroll8PiS_i(
	.param .u64 .ptr .align 1 _Z22reduceSharedMemUnroll8PiS_i_param_0,
	.param .u64 .ptr .align 1 _Z22reduceSharedMemUnroll8PiS_i_param_1,
	.param .u32 _Z22reduceSharedMemUnroll8PiS_i_param_2
)
{
	.reg .pred 	%p<17>;
	.reg .b32 	%r<71>;
	.reg .b64 	%rd<23>;
	// demoted variable
	.shared .align 4 .b8 _ZZ22reduceSharedMemUnroll8PiS_iE4smem[1024];
	ld.param.u64 	%rd1, [_Z22reduceSharedMemUnroll8PiS_i_param_0];
	ld.param.u64 	%rd2, [_Z22reduceSharedMemUnroll8PiS_i_param_1];
	ld.param.u32 	%r9, [_Z22reduceSharedMemUnroll8PiS_i_param_2];
	mov.u32 	%r1, %ctaid.x;
	mov.u32 	%r2, %ntid.x;
	mul.lo.s32 	%r10, %r2, %r1;
	shl.b32 	%r11, %r10, 3;
	mov.u32 	%r3, %tid.x;
	add.s32 	%r4, %r11, %r3;
	setp.ge.s32 	%p1, %r4, %r9;
	@%p1 bra 	$L__BB4_14;
	mad.lo.s32 	%r5, %r2, 7, %r4;
	setp.ge.u32 	%p2, %r5, %r9;
	mov.b32 	%r70, 0;
	@%p2 bra 	$L__BB4_3;
	cvta.to.global.u64 	%rd3, %rd1;
	mul.wide.s32 	%rd4, %r4, 4;
	add.s64 	%rd5, %rd3, %rd4;
	ld.global.u32 	%r13, [%rd5];
	mad.lo.s32 	%r14, %r2, -6, %r5;
	mul.wide.u32 	%rd6, %r14, 4;
	add.s64 	%rd7, %rd3, %rd6;
	ld.global.u32 	%r15, [%rd7];
	add.s32 	%r16, %r14, %r2;
	mul.wide.u32 	%rd8, %r16, 4;
	add.s64 	%rd9, %rd3, %rd8;
	ld.global.u32 	%r17, [%rd9];
	add.s32 	%r18, %r16, %r2;
	mul.wide.u32 	%rd10, %r18, 4;
	add.s64 	%rd11, %rd3, %rd10;
	ld.global.u32 	%r19, [%rd11];
	add.s32 	%r20, %r18, %r2;
	mul.wide.u32 	%rd12, %r20, 4;
	add.s64 	%rd13, %rd3, %rd12;
	ld.global.u32 	%r21, [%rd13];
	add.s32 	%r22, %r20, %r2;
	mul.wide.u32 	%rd14, %r22, 4;
	add.s64 	%rd15, %rd3, %rd14;
	ld.global.u32 	%r23, [%rd15];
	add.s32 	%r24, %r22, %r2;
	mul.wide.u32 	%rd16, %r24, 4;
	add.s64 	%rd17, %rd3, %rd16;
	ld.global.u32 	%r25, [%rd17];
	mul.wide.u32 	%rd18, %r5, 4;
	add.s64 	%rd19, %rd3, %rd18;
	ld.global.u32 	%r26, [%rd19];
	add.s32 	%r27, %r15, %r13;
	add.s32 	%r28, %r27, %r17;
	add.s32 	%r29, %r28, %r19;
	add.s32 	%r30, %r29, %r21;
	add.s32 	%r31, %r30, %r23;
	add.s32 	%r32, %r31, %r25;
	add.s32 	%r70, %r32, %r26;
$L__BB4_3:
	shl.b32 	%r34, %r3, 2;
	mov.u32 	%r35, _ZZ22reduceSharedMemUnroll8PiS_iE4smem;
	add.s32 	%r8, %r35, %r34;
	st.shared.u32 	[%r8], %r70;
	bar.sync 	0;
	setp.lt.u32 	%p3, %r2, 1024;
	setp.gt.u32 	%p4, %r3, 511;
	or.pred  	%p5, %p3, %p4;
	@%p5 bra 	$L__BB4_5;
	ld.shared.u32 	%r36, [%r8+2048];
	ld.shared.u32 	%r37, [%r8];
	add.s32 	%r38, %r37, %r36;
	st.shared.u32 	[%r8], %r38;
$L__BB4_5:
	bar.sync 	0;
	setp.lt.u32 	%p6, %r2, 512;
	setp.gt.u32 	%p7, %r3, 255;
	or.pred  	%p8, %p6, %p7;
	@%p8 bra 	$L__BB4_7;
	ld.shared.u32 	%r40, [%r8+1024];
	ld.shared.u32 	%r41, [%r8];
	add.s32 	%r42, %r41, %r40;
	st.shared.u32 	[%r8], %r42;
$L__BB4_7:
	bar.sync 	0;
	setp.lt.u32 	%p9, %r2, 256;
	setp.gt.u32 	%p10, %r3, 127;
	or.pred  	%p11, %p9, %p10;
	@%p11 bra 	$L__BB4_9;
	ld.shared.u32 	%r44, [%r8+512];
	ld.shared.u32 	%r45, [%r8];
	add.s32 	%r46, %r45, %r44;
	st.shared.u32 	[%r8], %r46;
$L__BB4_9:
	bar.sync 	0;
	setp.lt.u32 	%p12, %r2, 128;
	setp.gt.u32 	%p13, %r3, 63;
	or.pred  	%p14, %p12, %p13;
	@%p14 bra 	$L__BB4_11;
	ld.shared.u32 	%r48, [%r8+256];
	ld.shared.u32 	%r49, [%r8];
	add.s32 	%r50, %r49, %r48;
	st.shared.u32 	[%r8], %r50;
$L__BB4_11:
	bar.sync 	0;
	setp.gt.u32 	%p15, %r3, 31;
	@%p15 bra 	$L__BB4_14;
	ld.volatile.shared.u32 	%r51, [%r8+128];
	ld.volatile.shared.u32 	%r52, [%r8];
	add.s32 	%r53, %r52, %r51;
	st.volatile.shared.u32 	[%r8], %r53;
	ld.volatile.shared.u32 	%r54, [%r8+64];
	ld.volatile.shared.u32 	%r55, [%r8];
	add.s32 	%r56, %r55, %r54;
	st.volatile.shared.u32 	[%r8], %r56;
	ld.volatile.shared.u32 	%r57, [%r8+32];
	ld.volatile.shared.u32 	%r58, [%r8];
	add.s32 	%r59, %r58, %r57;
	st.volatile.shared.u32 	[%r8], %r59;
	ld.volatile.shared.u32 	%r60, [%r8+16];
	ld.volatile.shared.u32 	%r61, [%r8];
	add.s32 	%r62, %r61, %r60;
	st.volatile.shared.u32 	[%r8], %r62;
	ld.volatile.shared.u32 	%r63, [%r8+8];
	ld.volatile.shared.u32 	%r64, [%r8];
	add.s32 	%r65, %r64, %r63;
	st.volatile.shared.u32 	[%r8], %r65;
	ld.volatile.shared.u32 	%r66, [%r8+4];
	ld.volatile.shared.u32 	%r67, [%r8];
	add.s32 	%r68, %r67, %r66;
	st.volatile.shared.u32 	[%r8], %r68;
	setp.ne.s32 	%p16, %r3, 0;
	@%p16 bra 	$L__BB4_14;
	ld.shared.u32 	%r69, [_ZZ22reduceSharedMemUnroll8PiS_iE4smem];
	cvta.to.global.u64 	%rd20, %rd2;
	mul.wide.u32 	%rd21, %r1, 4;
	add.s64 	%rd22, %rd20, %rd21;
	st.global.u32 	[%rd22], %r69;
$L__BB4_14:
	ret;

}
	// .globl	_Z25reduceSharedMemDynUnroll8PiS_i
.visible .entry _Z25reduceSharedMemDynUnroll8PiS_i(
	.param .u64 .ptr .align 1 _Z25reduceSharedMemDynUnroll8PiS_i_param_0,
	.param .u64 .ptr .align 1 _Z25reduceSharedMemDynUnroll8PiS_i_param_1,
	.param .u32 _Z25reduceSharedMemDynUnroll8PiS_i_param_2
)
{
	.reg .pred 	%p<17>;
	.reg .b32 	%r<71>;
	.reg .b64 	%rd<23>;
	// demoted variable
	.shared .align 4 .b8 _ZZ25reduceSharedMemDynUnroll8PiS_iE4smem[1024];
	ld.param.u64 	%rd1, [_Z25reduceSharedMemDynUnroll8PiS_i_param_0];
	ld.param.u64 	%rd2, [_Z25reduceSharedMemDynUnroll8PiS_i_param_1];
	ld.param.u32 	%r9, [_Z25reduceSharedMemDynUnroll8PiS_i_param_2];
	mov.u32 	%r1, %ctaid.x;
	mov.u32 	%r2, %ntid.x;
	mul.lo.s32 	%r10, %r2, %r1;
	shl.b32 	%r11, %r10, 3;
	mov.u32 	%r3, %tid.x;
	add.s32 	%r4, %r11, %r3;
	setp.ge.s32 	%p1, %r4, %r9;
	@%p1 bra 	$L__BB5_14;
	mad.lo.s32 	%r5, %r2, 7, %r4;
	setp.ge.u32 	%p2, %r5, %r9;
	mov.b32 	%r70, 0;
	@%p2 bra 	$L__BB5_3;
	cvta.to.global.u64 	%rd3, %rd1;
	mul.wide.s32 	%rd4, %r4, 4;
	add.s64 	%rd5, %rd3, %rd4;
	ld.global.u32 	%r13, [%rd5];
	mad.lo.s32 	%r14, %r2, -6, %r5;
	mul.wide.u32 	%rd6, %r14, 4;
	add.s64 	%rd7, %rd3, %rd6;
	ld.global.u32 	%r15, [%rd7];
	add.s32 	%r16, %r14, %r2;
	mul.wide.u32 	%rd8, %r16, 4;
	add.s64 	%rd9, %rd3, %rd8;
	ld.global.u32 	%r17, [%rd9];
	add.s32 	%r18, %r16, %r2;
	mul.wide.u32 	%rd10, %r18, 4;
	add.s64 	%rd11, %rd3, %rd10;
	ld.global.u32 	%r19, [%rd11];
	add.s32 	%r20, %r18, %r2;
	mul.wide.u32 	%rd12, %r20, 4;
	add.s64 	%rd13, %rd3, %rd12;
	ld.global.u32 	%r21, [%rd13];
	add.s32 	%r22, %r20, %r2;
	mul.wide.u32 	%rd14, %r22, 4;
	add.s64 	%rd15, %rd3, %rd14;
	ld.global.u32 	%r23, [%rd15];
	add.s32 	%r24, %r22, %r2;
	mul.wide.u32 	%rd16, %r24, 4;
	add.s64 	%rd17, %rd3, %rd16;
	ld.global.u32 	%r25, [%rd17];
	mul.wide.u32 	%rd18, %r5, 4;
	add.s64 	%rd19, %rd3, %rd18;
	ld.global.u32 	%r26, [%rd19];
	add.s32 	%r27, %r15, %r13;
	add.s32 	%r28, %r27, %r17;
	add.s32 	%r29, %r28, %r19;
	add.s32 	%r30, %r29, %r21;
	add.s32 	%r31, %r30, %r23;
	add.s32 	%r32, %r31, %r25;
	add.s32 	%r70, %r32, %r26;
$L__BB5_3:
	shl.b32 	%r34, %r3, 2;
	mov.u32 	%r35, _ZZ25reduceSharedMemDynUnroll8PiS_iE4smem;
	add.s32 	%r8, %r35, %r34;
	st.shared.u32 	[%r8], %r70;
	bar.sync 	0;
	setp.lt.u32 	%p3, %r2, 1024;
	setp.gt.u32 	%p4, %r3, 511;
	or.pred  	%p5, %p3, %p4;
	@%p5 bra 	$L__BB5_5;
	ld.shared.u32 	%r36, [%r8+2048];
	ld.shared.u32 	%r37, [%r8];
	add.s32 	%r38, %r37, %r36;
	st.shared.u32 	[%r8], %r38;
$L__BB5_5:
	bar.sync 	0;
	setp.lt.u32 	%p6, %r2, 512;
	setp.gt.u32 	%p7, %r3, 255;
	or.pred  	%p8, %p6, %p7;
	@%p8 bra 	$L__BB5_7;
	ld.shared.u32 	%r40, [%r8+1024];
	ld.shared.u32 	%r41, [%r8];
	add.s32 	%r42, %r41, %r40;
	st.shared.u32 	[%r8], %r42;
$L__BB5_7:
	bar.sync 	0;
	setp.lt.u32 	%p9, %r2, 256;
	setp.gt.u32 	%p10, %r3, 127;
	or.pred  	%p11, %p9, %p10;
	@%p11 bra 	$L__BB5_9;
	ld.shared.u32 	%r44, [%r8+512];
	ld.shared.u32 	%r45, [%r8];
	add.s32 	%r46, %r45, %r44;
	st.shared.u32 	[%r8], %r46;
$L__BB5_9:
	bar.sync 	0;
	setp.lt.u32 	%p12, %r2, 128;
	setp.gt.u32 	%p13, %r3, 63;
	or.pred  	%p14, %p12, %p13;
	@%p14 bra 	$L__BB5_11;
	ld.shared.u32 	%r48, [%r8+256];
	ld.shared.u32 	%r49, [%r8];
	add.s32 	%r50, %r49, %r48;
	st.shared.u32 	[%r8], %r50;
$L__BB5_11:
	bar.sync 	0;
	setp.gt.u32 	%p15, %r3, 31;
	@%p15 bra 	$L__BB5_14;
	ld.volatile.shared.u32 	%r51, [%r8+128];
	ld.volatile.shared.u32 	%r52, [%r8];
	add.s32 	%r53, %r52, %r51;
	st.volatile.shared.u32 	[%r8], %r53;
	ld.volatile.shared.u32 	%r54, [%r8+64];
	ld.volatile.shared.u32 	%r55, [%r8];
	add.s32 	%r56, %r55, %r54;
	st.volatile.shared.u32 	[%r8], %r56;
	ld.volatile.shared.u32 	%r57, [%r8+32];
	ld.volatile.shared.u32 	%r58, [%r8];
	add.s32 	%r59, %r58, %r57;
	st.volatile.shared.u32 	[%r8], %r59;
	ld.volatile.shared.u32 	%r60, [%r8+16];
	ld.volatile.shared.u32 	%r61, [%r8];
	add.s32 	%r62, %r61, %r60;
	st.volatile.shared.u32 	[%r8], %r62;
	ld.volatile.shared.u32 	%r63, [%r8+8];
	ld.volatile.shared.u32 	%r64, [%r8];
	add.s32 	%r65, %r64, %r63;
	st.volatile.shared.u32 	[%r8], %r65;
	ld.volatile.shared.u32 	%r66, [%r8+4];
	ld.volatile.shared.u32 	%r67, [%r8];
	add.s32 	%r68, %r67, %r66;
	st.volatile.shared.u32 	[%r8], %r68;
	setp.ne.s32 	%p16, %r3, 0;
	@%p16 bra 	$L__BB5_14;
	ld.shared.u32 	%r69, [_ZZ25reduceSharedMemDynUnroll8PiS_iE4smem];
	cvta.to.global.u64 	%rd20, %rd2;
	mul.wide.u32 	%rd21, %r1, 4;
	add.s64 	%rd22, %rd20, %rd21;
	st.global.u32 	[%rd22], %r69;
$L__BB5_14:
	ret;

}


// ===== COMPILED SASS (sm_100) =====

	.target	sm_100

	.elftype	@"ET_EXEC"


//--------------------- .note.nv.tkinfo           --------------------------
	.section	.note.nv.tkinfo,"",@"SHT_NOTE"
	.sectionflags	@"SHF_NOTE_NV_TKINFO"
	.tkinfo
        /*0018*/ 	.word	0x00000002
        /*0030*/ 	.string	""
        /*0030*/ 	.string	"ptxas"
        /*0030*/ 	.string	"Cuda compilation tools, release 13.0, V13.0.88"
        /*0030*/ 	.string	"Build cuda_13.0.r13.0/compiler.36424714_0"
        /*0030*/ 	.string	"-arch sm_100 -m 64 "



//--------------------- .note.nv.cuinfo           --------------------------
	.section	.note.nv.cuinfo,"",@"SHT_NOTE"
	.sectionflags	@"SHF_NOTE_NV_CUINFO"
        /*0018*/ 	.short	0x0002
        /*001a*/ 	.short	0x0064
        /*001c*/ 	.short	0x0082
	.zero		2


//--------------------- .nv.info                  --------------------------
	.section	.nv.info,"",@"SHT_CUDA_INFO"
	.align	4


	//----- nvinfo : EIATTR_REGCOUNT
	.align		4
        /*0000*/ 	.byte	0x04, 0x2f
        /*0002*/ 	.short	(.L_1 - .L_0)
	.align		4
.L_0:
        /*0004*/ 	.word	index@(_Z6warmupPiS_i)
        /*0008*/ 	.word	0x00000012


	//----- nvinfo : EIATTR_FRAME_SIZE
	.align		4
.L_1:
        /*000c*/ 	.byte	0x04, 0x11
        /*000e*/ 	.short	(.L_3 - .L_2)
	.align		4
.L_2:
        /*0010*/ 	.word	index@(_Z6warmupPiS_i)
        /*0014*/ 	.word	0x00000000


	//----- nvinfo : EIATTR_REGCOUNT
	.align		4
.L_3:
        /*0018*/ 	.byte	0x04, 0x2f
        /*001a*/ 	.short	(.L_5 - .L_4)
	.align		4
.L_4:
        /*001c*/ 	.word	index@(_Z15reduceGlobalMemPiS_i)
        /*0020*/ 	.word	0x00000012


	//----- nvinfo : EIATTR_FRAME_SIZE
	.align		4
.L_5:
        /*0024*/ 	.byte	0x04, 0x11
        /*0026*/ 	.short	(.L_7 - .L_6)
	.align		4
.L_6:
        /*0028*/ 	.word	index@(_Z15reduceGlobalMemPiS_i)
        /*002c*/ 	.word	0x00000000


	//----- nvinfo : EIATTR_REGCOUNT
	.align		4
.L_7:
        /*0030*/ 	.byte	0x04, 0x2f
        /*0032*/ 	.short	(.L_9 - .L_8)
	.align		4
.L_8:
        /*0034*/ 	.word	index@(_Z22reduceGlobalMemUnroll8PiS_i)
        /*0038*/ 	.word	0x0000001a


	//----- nvinfo : EIATTR_FRAME_SIZE
	.align		4
.L_9:
        /*003c*/ 	.byte	0x04, 0x11
        /*003e*/ 	.short	(.L_11 - .L_10)
	.align		4
.L_10:
        /*0040*/ 	.word	index@(_Z22reduceGlobalMemUnroll8PiS_i)
        /*0044*/ 	.word	0x00000000


	//----- nvinfo : EIATTR_REGCOUNT
	.align		4
.L_11:
        /*0048*/ 	.byte	0x04, 0x2f
        /*004a*/ 	.short	(.L_13 - .L_12)
	.align		4
.L_12:
        /*004c*/ 	.word	index@(_Z15reduceSharedMemPiS_i)
        /*0050*/ 	.word	0x0000000d


	//----- nvinfo : EIATTR_FRAME_SIZE
	.align		4
.L_13:
        /*0054*/ 	.byte	0x04, 0x11
        /*0056*/ 	.short	(.L_15 - .L_14)
	.align		4
.L_14:
        /*0058*/ 	.word	index@(_Z15reduceSharedMemPiS_i)
        /*005c*/ 	.word	0x00000000


	//----- nvinfo : EIATTR_REGCOUNT
	.align		4
.L_15:
        /*0060*/ 	.byte	0x04, 0x2f
        /*0062*/ 	.short	(.L_17 - .L_16)
	.align		4
.L_16:
        /*0064*/ 	.word	index@(_Z22reduceSharedMemUnroll8PiS_i)
        /*0068*/ 	.word	0x00000018


	//----- nvinfo : EIATTR_FRAME_SIZE
	.align		4
.L_17:
        /*006c*/ 	.byte	0x04, 0x11
        /*006e*/ 	.short	(.L_19 - .L_18)
	.align		4
.L_18:
        /*0070*/ 	.word	index@(_Z22reduceSharedMemUnroll8PiS_i)
        /*0074*/ 	.word	0x00000000


	//----- nvinfo : EIATTR_REGCOUNT
	.align		4
.L_19:
        /*0078*/ 	.byte	0x04, 0x2f
        /*007a*/ 	.short	(.L_21 - .L_20)
	.align		4
.L_20:
        /*007c*/ 	.word	index@(_Z25reduceSharedMemDynUnroll8PiS_i)
        /*0080*/ 	.word	0x00000018


	//----- nvinfo : EIATTR_FRAME_SIZE
	.align		4
.L_21:
        /*0084*/ 	.byte	0x04, 0x11
        /*0086*/ 	.short	(.L_23 - .L_22)
	.align		4
.L_22:
        /*0088*/ 	.word	index@(_Z25reduceSharedMemDynUnroll8PiS_i)
        /*008c*/ 	.word	0x00000000


	//----- nvinfo : EIATTR_MIN_STACK_SIZE
	.align		4
.L_23:
        /*0090*/ 	.byte	0x04, 0x12
        /*0092*/ 	.short	(.L_25 - .L_24)
	.align		4
.L_24:
        /*0094*/ 	.word	index@(_Z25reduceSharedMemDynUnroll8PiS_i)
        /*0098*/ 	.word	0x00000000


	//----- nvinfo : EIATTR_MIN_STACK_SIZE
	.align		4
.L_25:
        /*009c*/ 	.byte	0x04, 0x12
        /*009e*/ 	.short	(.L_27 - .L_26)
	.align		4
.L_26:
        /*00a0*/ 	.word	index@(_Z22reduceSharedMemUnroll8PiS_i)
        /*00a4*/ 	.word	0x00000000


	//----- nvinfo : EIATTR_MIN_STACK_SIZE
	.align		4
.L_27:
        /*00a8*/ 	.byte	0x04, 0x12
        /*00aa*/ 	.short	(.L_29 - .L_28)
	.align		4
.L_28:
        /*00ac*/ 	.word	index@(_Z15reduceSharedMemPiS_i)
        /*00b0*/ 	.word	0x00000000


	//----- nvinfo : EIATTR_MIN_STACK_SIZE
	.align		4
.L_29:
        /*00b4*/ 	.byte	0x04, 0x12
        /*00b6*/ 	.short	(.L_31 - .L_30)
	.align		4
.L_30:
        /*00b8*/ 	.word	index@(_Z22reduceGlobalMemUnroll8PiS_i)
        /*00bc*/ 	.word	0x00000000


	//----- nvinfo : EIATTR_MIN_STACK_SIZE
	.align		4
.L_31:
        /*00c0*/ 	.byte	0x04, 0x12
        /*00c2*/ 	.short	(.L_33 - .L_32)
	.align		4
.L_32:
        /*00c4*/ 	.word	index@(_Z15reduceGlobalMemPiS_i)
        /*00c8*/ 	.word	0x00000000


	//----- nvinfo : EIATTR_MIN_STACK_SIZE
	.align		4
.L_33:
        /*00cc*/ 	.byte	0x04, 0x12
        /*00ce*/ 	.short	(.L_35 - .L_34)
	.align		4
.L_34:
        /*00d0*/ 	.word	index@(_Z6warmupPiS_i)
        /*00d4*/ 	.word	0x00000000
.L_35:


//--------------------- .nv.compat                --------------------------
	.section	.nv.compat,"",@"SHT_CUDA_COMPAT_INFO"
	.align	4
        /*0000*/ 	.byte	0x02, 0x09, 0x00, 0x00, 0x02, 0x02, 0x01, 0x00, 0x02, 0x05, 0x05, 0x00, 0x03, 0x07, 0x01, 0x01
        /*0010*/ 	.byte	0x02, 0x03, 0x00, 0x00, 0x02, 0x06, 0x01, 0x00, 0x04, 0x0b, 0x08, 0x00, 0x09, 0x00, 0x00, 0x00
        /*0020*/ 	.byte	0x00, 0x00, 0x00, 0x00


//--------------------- .nv.info._Z25reduceSharedMemDynUnroll8PiS_i --------------------------
	.section	.nv.info._Z25reduceSharedMemDynUnroll8PiS_i,"",@"SHT_CUDA_INFO"
	.sectionflags	@""
	.align	4


	//----- nvinfo : EIATTR_CUDA_API_VERSION
	.align		4
        /*0000*/ 	.byte	0x04, 0x37
        /*0002*/ 	.short	(.L_37 - .L_36)
.L_36:
        /*0004*/ 	.word	0x00000082


	//----- nvinfo : EIATTR_KPARAM_INFO
	.align		4
.L_37:
        /*0008*/ 	.byte	0x04, 0x17
        /*000a*/ 	.short	(.L_39 - .L_38)
.L_38:
        /*000c*/ 	.word	0x00000000
        /*0010*/ 	.short	0x0002
        /*0012*/ 	.short	0x0010
        /*0014*/ 	.byte	0x00, 0xf0, 0x11, 0x00


	//----- nvinfo : EIATTR_KPARAM_INFO
	.align		4
.L_39:
        /*0018*/ 	.byte	0x04, 0x17
        /*001a*/ 	.short	(.L_41 - .L_40)
.L_40:
        /*001c*/ 	.word	0x00000000
        /*0020*/ 	.short	0x0001
        /*0022*/ 	.short	0x0008
        /*0024*/ 	.byte	0x00, 0xf5, 0x21, 0x00


	//----- nvinfo : EIATTR_KPARAM_INFO
	.align		4
.L_41:
        /*0028*/ 	.byte	0x04, 0x17
        /*002a*/ 	.short	(.L_43 - .L_42)
.L_42:
        /*002c*/ 	.word	0x00000000
        /*0030*/ 	.short	0x0000
        /*0032*/ 	.short	0x0000
        /*0034*/ 	.byte	0x00, 0xf5, 0x21, 0x00


	//----- nvinfo : EIATTR_SPARSE_MMA_MASK
	.align		4
.L_43:
        /*0038*/ 	.byte	0x03, 0x50
        /*003a*/ 	.short	0x0000


	//----- nvinfo : EIATTR_MAXREG_COUNT
	.align		4
        /*003c*/ 	.byte	0x03, 0x1b
        /*003e*/ 	.short	0x00ff


	//----- nvinfo : EIATTR_NUM_BARRIERS
	.align		4
        /*0040*/ 	.byte	0x02, 0x4c
        /*0042*/ 	.byte	0x01
	.zero		1


	//----- nvinfo : EIATTR_MERCURY_ISA_VERSION
	.align		4
        /*0044*/ 	.byte	0x03, 0x5f
        /*0046*/ 	.short	0x0101


	//----- nvinfo : EIATTR_VRC_CTA_INIT_COUNT
	.align		4
        /*0048*/ 	.byte	0x02, 0x4a
	.zero		1
	.zero		1


	//----- nvinfo : EIATTR_EXIT_INSTR_OFFSETS
	.align		4
        /*004c*/ 	.byte	0x04, 0x1c
        /*004e*/ 	.short	(.L_45 - .L_44)


	//   ....[0]....
.L_44:
        /*0050*/ 	.word	0x00000080


	//   ....[1]....
        /*0054*/ 	.word	0x000004e0


	//   ....[2]....
        /*0058*/ 	.word	0x00000680


	//   ....[3]....
        /*005c*/ 	.word	0x000006d0


	//----- nvinfo : EIATTR_CRS_STACK_SIZE
	.align		4
.L_45:
        /*0060*/ 	.byte	0x04, 0x1e
        /*0062*/ 	.short	(.L_47 - .L_46)
.L_46:
        /*0064*/ 	.word	0x00000000


	//----- nvinfo : EIATTR_CBANK_PARAM_SIZE
	.align		4
.L_47:
        /*0068*/ 	.byte	0x03, 0x19
        /*006a*/ 	.short	0x0014


	//----- nvinfo : EIATTR_PARAM_CBANK
	.align		4
        /*006c*/ 	.byte	0x04, 0x0a
        /*006e*/ 	.short	(.L_49 - .L_48)
	.align		4
.L_48:
        /*0070*/ 	.word	index@(.nv.constant0._Z25reduceSharedMemDynUnroll8PiS_i)
        /*0074*/ 	.short	0x0380
        /*0076*/ 	.short	0x0014


	//----- nvinfo : EIATTR_SW_WAR
	.align		4
.L_49:
        /*0078*/ 	.byte	0x04, 0x36
        /*007a*/ 	.short	(.L_51 - .L_50)
.L_50:
        /*007c*/ 	.word	0x00000008
.L_51:


//--------------------- .nv.info._Z22reduceSharedMemUnroll8PiS_i --------------------------
	.section	.nv.info._Z22reduceSharedMemUnroll8PiS_i,"",@"SHT_CUDA_INFO"
	.sectionflags	@""
	.align	4


	//----- nvinfo : EIATTR_CUDA_API_VERSION
	.align		4
        /*0000*/ 	.byte	0x04, 0x37
        /*0002*/ 	.short	(.L_53 - .L_52)
.L_52:
        /*0004*/ 	.word	0x00000082


	//----- nvinfo : EIATTR_KPARAM_INFO
	.align		4
.L_53:
        /*0008*/ 	.byte	0x04, 0x17
        /*000a*/ 	.short	(.L_55 - .L_54)
.L_54:
        /*000c*/ 	.word	0x00000000
        /*0010*/ 	.short	0x0002
        /*0012*/ 	.short	0x0010
        /*0014*/ 	.byte	0x00, 0xf0, 0x11, 0x00


	//----- nvinfo : EIATTR_KPARAM_INFO
	.align		4
.L_55:
        /*0018*/ 	.byte	0x04, 0x17
        /*001a*/ 	.short	(.L_57 - .L_56)
.L_56:
        /*001c*/ 	.word	0x00000000
        /*0020*/ 	.short	0x0001
        /*0022*/ 	.short	0x0008
        /*0024*/ 	.byte	0x00, 0xf5, 0x21, 0x00


	//----- nvinfo : EIATTR_KPARAM_INFO
	.align		4
.L_57:
        /*0028*/ 	.byte	0x04, 0x17
        /*002a*/ 	.short	(.L_59 - .L_58)
.L_58:
        /*002c*/ 	.word	0x00000000
        /*0030*/ 	.short	0x0000
        /*0032*/ 	.short	0x0000
        /*0034*/ 	.byte	0x00, 0xf5, 0x21, 0x00


	//----- nvinfo : EIATTR_SPARSE_MMA_MASK
	.align		4
.L_59:
        /*0038*/ 	.byte	0x03, 0x50
        /*003a*/ 	.short	0x0000


	//----- nvinfo : EIATTR_MAXREG_COUNT
	.align		4
        /*003c*/ 	.byte	0x03, 0x1b
        /*003e*/ 	.short	0x00ff


	//----- nvinfo : EIATTR_NUM_BARRIERS
	.align		4
        /*0040*/ 	.byte	0x02, 0x4c
        /*0042*/ 	.byte	0x01
	.zero		1


	//----- nvinfo : EIATTR_MERCURY_ISA_VERSION
	.align		4
        /*0044*/ 	.byte	0x03, 0x5f
        /*0046*/ 	.short	0x0101


	//----- nvinfo : EIATTR_VRC_CTA_INIT_COUNT
	.align		4
        /*0048*/ 	.byte	0x02, 0x4a
	.zero		1
	.zero		1


	//----- nvinfo : EIATTR_EXIT_INSTR_OFFSETS
	.align		4
        /*004c*/ 	.byte	0x04, 0x1c
        /*004e*/ 	.short	(.L_61 - .L_60)


	//   ....[0]....
.L_60:
        /*0050*/ 	.word	0x00000080


	//   ....[1]....
        /*0054*/ 	.word	0x000004e0


	//   ....[2]....
        /*0058*/ 	.word	0x00000680


	//   ....[3]....
        /*005c*/ 	.word	0x000006d0


	//----- nvinfo : EIATTR_CRS_STACK_SIZE
	.align		4
.L_61:
        /*0060*/ 	.byte	0x04, 0x1e
        /*0062*/ 	.short	(.L_63 - .L_62)
.L_62:
        /*0064*/ 	.word	0x00000000


	//----- nvinfo : EIATTR_CBANK_PARAM_SIZE
	.align		4
.L_63:
        /*0068*/ 	.byte	0x03, 0x19
        /*006a*/ 	.short	0x0014


	//----- nvinfo : EIATTR_PARAM_CBANK
	.align		4
        /*006c*/ 	.byte	0x04, 0x0a
        /*006e*/ 	.short	(.L_65 - .L_64)
	.align		4
.L_64:
        /*0070*/ 	.word	index@(.nv.constant0._Z22reduceSharedMemUnroll8PiS_i)
        /*0074*/ 	.short	0x0380
        /*0076*/ 	.short	0x0014


	//----- nvinfo : EIATTR_SW_WAR
	.align		4
.L_65:
        /*0078*/ 	.byte	0x04, 0x36
        /*007a*/ 	.short	(.L_67 - .L_66)
.L_66:
        /*007c*/ 	.word	0x00000008
.L_67:


//--------------------- .nv.info._Z15reduceSharedMemPiS_i --------------------------
	.section	.nv.info._Z15reduceSharedMemPiS_i,"",@"SHT_CUDA_INFO"
	.sectionflags	@""
	.align	4


	//----- nvinfo : EIATTR_CUDA_API_VERSION
	.align		4
        /*0000*/ 	.byte	0x04, 0x37
        /*0002*/ 	.short	(.L_69 - .L_68)
.L_68:
        /*0004*/ 	.word	0x00000082


	//----- nvinfo : EIATTR_KPARAM_INFO
	.align		4
.L_69:
        /*0008*/ 	.byte	0x04, 0x17
        /*000a*/ 	.short	(.L_71 - .L_70)
.L_70:
        /*000c*/ 	.word	0x00000000
        /*0010*/ 	.short	0x0002
        /*0012*/ 	.short	0x0010
        /*0014*/ 	.byte	0x00, 0xf0, 0x11, 0x00


	//----- nvinfo : EIATTR_KPARAM_INFO
	.align		4
.L_71:
        /*0018*/ 	.byte	0x04, 0x17
        /*001a*/ 	.short	(.L_73 - .L_72)
.L_72:
        /*001c*/ 	.word	0x00000000
        /*0020*/ 	.short	0x0001
        /*0022*/ 	.short	0x0008
        /*0024*/ 	.byte	0x00, 0xf5, 0x21, 0x00


	//----- nvinfo : EIATTR_KPARAM_INFO
	.align		4
.L_73:
        /*0028*/ 	.byte	0x04, 0x17
        /*002a*/ 	.short	(.L_75 - .L_74)
.L_74:
        /*002c*/ 	.word	0x00000000
        /*0030*/ 	.short	0x0000
        /*0032*/ 	.short	0x0000
        /*0034*/ 	.byte	0x00, 0xf5, 0x21, 0x00


	//----- nvinfo : EIATTR_SPARSE_MMA_MASK
	.align		4
.L_75:
        /*0038*/ 	.byte	0x03, 0x50
        /*003a*/ 	.short	0x0000


	//----- nvinfo : EIATTR_MAXREG_COUNT
	.align		4
        /*003c*/ 	.byte	0x03, 0x1b
        /*003e*/ 	.short	0x00ff


	//----- nvinfo : EIATTR_NUM_BARRIERS
	.align		4
        /*0040*/ 	.byte	0x02, 0x4c
        /*0042*/ 	.byte	0x01
	.zero		1


	//----- nvinfo : EIATTR_MERCURY_ISA_VERSION
	.align		4
        /*0044*/ 	.byte	0x03, 0x5f
        /*0046*/ 	.short	0x0101


	//----- nvinfo : EIATTR_VRC_CTA_INIT_COUNT
	.align		4
        /*0048*/ 	.byte	0x02, 0x4a
	.zero		1
	.zero		1


	//----- nvinfo : EIATTR_EXIT_INSTR_OFFSETS
	.align		4
        /*004c*/ 	.byte	0x04, 0x1c
        /*004e*/ 	.short	(.L_77 - .L_76)


	//   ....[0]....
.L_76:
        /*0050*/ 	.word	0x00000080


	//   ....[1]....
        /*0054*/ 	.word	0x00000330


	//   ....[2]....
        /*0058*/ 	.word	0x000004d0


	//   ....[3]....
        /*005c*/ 	.word	0x00000520


	//----- nvinfo : EIATTR_CBANK_PARAM_SIZE
	.align		4
.L_77:
        /*0060*/ 	.byte	0x03, 0x19
        /*0062*/ 	.short	0x0014


	//----- nvinfo : EIATTR_PARAM_CBANK
	.align		4
        /*0064*/ 	.byte	0x04, 0x0a
        /*0066*/ 	.short	(.L_79 - .L_78)
	.align		4
.L_78:
        /*0068*/ 	.word	index@(.nv.constant0._Z15reduceSharedMemPiS_i)
        /*006c*/ 	.short	0x0380
        /*006e*/ 	.short	0x0014


	//----- nvinfo : EIATTR_SW_WAR
	.align		4
.L_79:
        /*0070*/ 	.byte	0x04, 0x36
        /*0072*/ 	.short	(.L_81 - .L_80)
.L_80:
        /*0074*/ 	.word	0x00000008
.L_81:


//--------------------- .nv.info._Z22reduceGlobalMemUnroll8PiS_i --------------------------
	.section	.nv.info._Z22reduceGlobalMemUnroll8PiS_i,"",@"SHT_CUDA_INFO"
	.sectionflags	@""
	.align	4


	//----- nvinfo : EIATTR_CUDA_API_VERSION
	.align		4
        /*0000*/ 	.byte	0x04, 0x37
        /*0002*/ 	.short	(.L_83 - .L_82)
.L_82:
        /*0004*/ 	.word	0x00000082


	//----- nvinfo : EIATTR_KPARAM_INFO
	.align		4
.L_83:
        /*0008*/ 	.byte	0x04, 0x17
        /*000a*/ 	.short	(.L_85 - .L_84)
.L_84:
        /*000c*/ 	.word	0x00000000
        /*0010*/ 	.short	0x0002
        /*0012*/ 	.short	0x0010
        /*0014*/ 	.byte	0x00, 0xf0, 0x11, 0x00


	//----- nvinfo : EIATTR_KPARAM_INFO
	.align		4
.L_85:
        /*0018*/ 	.byte	0x04, 0x17
        /*001a*/ 	.short	(.L_87 - .L_86)
.L_86:
        /*001c*/ 	.word	0x00000000
        /*0020*/ 	.short	0x0001
        /*0022*/ 	.short	0x0008
        /*0024*/ 	.byte	0x00, 0xf5, 0x21, 0x00


	//----- nvinfo : EIATTR_KPARAM_INFO
	.align		4
.L_87:
        /*0028*/ 	.byte	0x04, 0x17
        /*002a*/ 	.short	(.L_89 - .L_88)
.L_88:
        /*002c*/ 	.word	0x00000000
        /*0030*/ 	.short	0x0000
        /*0032*/ 	.short	0x0000
        /*0034*/ 	.byte	0x00, 0xf5, 0x21, 0x00


	//----- nvinfo : EIATTR_SPARSE_MMA_MASK
	.align		4
.L_89:
        /*0038*/ 	.byte	0x03, 0x50
        /*003a*/ 	.short	0x0000


	//----- nvinfo : EIATTR_MAXREG_COUNT
	.align		4
        /*003c*/ 	.byte	0x03, 0x1b
        /*003e*/ 	.short	0x00ff


	//----- nvinfo : EIATTR_NUM_BARRIERS
	.align		4
        /*0040*/ 	.byte	0x02, 0x4c
        /*0042*/ 	.byte	0x01
	.zero		1


	//----- nvinfo : EIATTR_MERCURY_ISA_VERSION
	.align		4
        /*0044*/ 	.byte	0x03, 0x5f
        /*0046*/ 	.short	0x0101


	//----- nvinfo : EIATTR_VRC_CTA_INIT_COUNT
	.align		4
        /*0048*/ 	.byte	0x02, 0x4a
	.zero		1
	.zero		1


	//----- nvinfo : EIATTR_EXIT_INSTR_OFFSETS
	.align		4
        /*004c*/ 	.byte	0x04, 0x1c
        /*004e*/ 	.short	(.L_91 - .L_90)


	//   ....[0]....
.L_90:
        /*0050*/ 	.word	0x00000090


	//   ....[1]....
        /*0054*/ 	.word	0x000005a0


	//   ....[2]....
        /*0058*/ 	.word	0x00000740


	//   ....[3]....
        /*005c*/ 	.word	0x00000790


	//----- nvinfo : EIATTR_CRS_STACK_SIZE
	.align		4
.L_91:
        /*0060*/ 	.byte	0x04, 0x1e
        /*0062*/ 	.short	(.L_93 - .L_92)
.L_92:
        /*0064*/ 	.word	0x00000000


	//----- nvinfo : EIATTR_CBANK_PARAM_SIZE
	.align		4
.L_93:
        /*0068*/ 	.byte	0x03, 0x19
        /*006a*/ 	.short	0x0014


	//----- nvinfo : EIATTR_PARAM_CBANK
	.align		4
        /*006c*/ 	.byte	0x04, 0x0a
        /*006e*/ 	.short	(.L_95 - .L_94)
	.align		4
.L_94:
        /*0070*/ 	.word	index@(.nv.constant0._Z22reduceGlobalMemUnroll8PiS_i)
        /*0074*/ 	.short	0x0380
        /*0076*/ 	.short	0x0014


	//----- nvinfo : EIATTR_SW_WAR
	.align		4
.L_95:
        /*0078*/ 	.byte	0x04, 0x36
        /*007a*/ 	.short	(.L_97 - .L_96)
.L_96:
        /*007c*/ 	.word	0x00000008
.L_97:


//--------------------- .nv.info._Z15reduceGlobalMemPiS_i --------------------------
	.section	.nv.info._Z15reduceGlobalMemPiS_i,"",@"SHT_CUDA_INFO"
	.sectionflags	@""
	.align	4


	//----- nvinfo : EIATTR_CUDA_API_VERSION
	.align		4
        /*0000*/ 	.byte	0x04, 0x37
        /*0002*/ 	.short	(.L_99 - .L_98)
.L_98:
        /*0004*/ 	.word	0x00000082


	//----- nvinfo : EIATTR_KPARAM_INFO
	.align		4
.L_99:
        /*0008*/ 	.byte	0x04, 0x17
        /*000a*/ 	.short	(.L_101 - .L_100)
.L_100:
        /*000c*/ 	.word	0x00000000
        /*0010*/ 	.short	0x0002
        /*0012*/ 	.short	0x0010
        /*0014*/ 	.byte	0x00, 0xf0, 0x11, 0x00


	//----- nvinfo : EIATTR_KPARAM_INFO
	.align		4
.L_101:
        /*0018*/ 	.byte	0x04, 0x17
        /*001a*/ 	.short	(.L_103 - .L_102)
.L_102:
        /*001c*/ 	.word	0x00000000
        /*0020*/ 	.short	0x0001
        /*0022*/ 	.short	0x0008
        /*0024*/ 	.byte	0x00, 0xf5, 0x21, 0x00


	//----- nvinfo : EIATTR_KPARAM_INFO
	.align		4
.L_103:
        /*0028*/ 	.byte	0x04, 0x17
        /*002a*/ 	.short	(.L_105 - .L_104)
.L_104:
        /*002c*/ 	.word	0x00000000
        /*0030*/ 	.short	0x0000
        /*0032*/ 	.short	0x0000
        /*0034*/ 	.byte	0x00, 0xf5, 0x21, 0x00


	//----- nvinfo : EIATTR_SPARSE_MMA_MASK
	.align		4
.L_105:
        /*0038*/ 	.byte	0x03, 0x50
        /*003a*/ 	.short	0x0000


	//----- nvinfo : EIATTR_MAXREG_COUNT
	.align		4
        /*003c*/ 	.byte	0x03, 0x1b
        /*003e*/ 	.short	0x00ff


	//----- nvinfo : EIATTR_NUM_BARRIERS
	.align		4
        /*0040*/ 	.byte	0x02, 0x4c
        /*0042*/ 	.byte	0x01
	.zero		1


	//----- nvinfo : EIATTR_MERCURY_ISA_VERSION
	.align		4
        /*0044*/ 	.byte	0x03, 0x5f
        /*0046*/ 	.short	0x0101


	//----- nvinfo : EIATTR_VRC_CTA_INIT_COUNT
	.align		4
        /*0048*/ 	.byte	0x02, 0x4a
	.zero		1
	.zero		1


	//----- nvinfo : EIATTR_EXIT_INSTR_OFFSETS
	.align		4
        /*004c*/ 	.byte	0x04, 0x1c
        /*004e*/ 	.short	(.L_107 - .L_106)


	//   ....[0]....
.L_106:
        /*0050*/ 	.word	0x00000080


	//   ....[1]....
        /*0054*/ 	.word	0x00000360


	//   ....[2]....
        /*0058*/ 	.word	0x00000500


	//   ....[3]....
        /*005c*/ 	.word	0x00000550


	//----- nvinfo : EIATTR_CRS_STACK_SIZE
	.align		4
.L_107:
        /*0060*/ 	.byte	0x04, 0x1e
        /*0062*/ 	.short	(.L_109 - .L_108)
.L_108:
        /*0064*/ 	.word	0x00000000


	//----- nvinfo : EIATTR_CBANK_PARAM_SIZE
	.align		4
.L_109:
        /*0068*/ 	.byte	0x03, 0x19
        /*006a*/ 	.short	0x0014


	//----- nvinfo : EIATTR_PARAM_CBANK
	.align		4
        /*006c*/ 	.byte	0x04, 0x0a
        /*006e*/ 	.short	(.L_111 - .L_110)
	.align		4
.L_110:
        /*0070*/ 	.word	index@(.nv.constant0._Z15reduceGlobalMemPiS_i)
        /*0074*/ 	.short	0x0380
        /*0076*/ 	.short	0x0014


	//----- nvinfo : EIATTR_SW_WAR
	.align		4
.L_111:
        /*0078*/ 	.byte	0x04, 0x36
        /*007a*/ 	.short	(.L_113 - .L_112)
.L_112:
        /*007c*/ 	.word	0x00000008
.L_113:


//--------------------- .nv.info._Z6warmupPiS_i   --------------------------
	.section	.nv.info._Z6warmupPiS_i,"",@"SHT_CUDA_INFO"
	.sectionflags	@""
	.align	4


	//----- nvinfo : EIATTR_CUDA_API_VERSION
	.align		4
        /*0000*/ 	.byte	0x04, 0x37
        /*0002*/ 	.short	(.L_115 - .L_114)
.L_114:
        /*0004*/ 	.word	0x00000082


	//----- nvinfo : EIATTR_KPARAM_INFO
	.align		4
.L_115:
        /*0008*/ 	.byte	0x04, 0x17
        /*000a*/ 	.short	(.L_117 - .L_116)
.L_116:
        /*000c*/ 	.word	0x00000000
        /*0010*/ 	.short	0x0002
        /*0012*/ 	.short	0x0010
        /*0014*/ 	.byte	0x00, 0xf0, 0x11, 0x00


	//----- nvinfo : EIATTR_KPARAM_INFO
	.align		4
.L_117:
        /*0018*/ 	.byte	0x04, 0x17
        /*001a*/ 	.short	(.L_119 - .L_118)
.L_118:
        /*001c*/ 	.word	0x00000000
        /*0020*/ 	.short	0x0001
        /*0022*/ 	.short	0x0008
        /*0024*/ 	.byte	0x00, 0xf5, 0x21, 0x00


	//----- nvinfo : EIATTR_KPARAM_INFO
	.align		4
.L_119:
        /*0028*/ 	.byte	0x04, 0x17
        /*002a*/ 	.short	(.L_121 - .L_120)
.L_120:
        /*002c*/ 	.word	0x00000000
        /*0030*/ 	.short	0x0000
        /*0032*/ 	.short	0x0000
        /*0034*/ 	.byte	0x00, 0xf5, 0x21, 0x00


	//----- nvinfo : EIATTR_SPARSE_MMA_MASK
	.align		4
.L_121:
        /*0038*/ 	.byte	0x03, 0x50
        /*003a*/ 	.short	0x0000


	//----- nvinfo : EIATTR_MAXREG_COUNT
	.align		4
        /*003c*/ 	.byte	0x03, 0x1b
        /*003e*/ 	.short	0x00ff


	//----- nvinfo : EIATTR_NUM_BARRIERS
	.align		4
        /*0040*/ 	.byte	0x02, 0x4c
        /*0042*/ 	.byte	0x01
	.zero		1


	//----- nvinfo : EIATTR_MERCURY_ISA_VERSION
	.align		4
        /*0044*/ 	.byte	0x03, 0x5f
        /*0046*/ 	.short	0x0101


	//----- nvinfo : EIATTR_VRC_CTA_INIT_COUNT
	.align		4
        /*0048*/ 	.byte	0x02, 0x4a
	.zero		1
	.zero		1


	//----- nvinfo : EIATTR_EXIT_INSTR_OFFSETS
	.align		4
        /*004c*/ 	.byte	0x04, 0x1c
        /*004e*/ 	.short	(.L_123 - .L_122)


	//   ....[0]....
.L_122:
        /*0050*/ 	.word	0x00000080


	//   ....[1]....
        /*0054*/ 	.word	0x00000360


	//   ....[2]....
        /*0058*/ 	.word	0x00000500


	//   ....[3]....
        /*005c*/ 	.word	0x00000550


	//----- nvinfo : EIATTR_CRS_STACK_SIZE
	.align		4
.L_123:
        /*0060*/ 	.byte	0x04, 0x1e
        /*0062*/ 	.short	(.L_125 - .L_124)
.L_124:
        /*0064*/ 	.word	0x00000000


	//----- nvinfo : EIATTR_CBANK_PARAM_SIZE
	.align		4
.L_125:
        /*0068*/ 	.byte	0x03, 0x19
        /*006a*/ 	.short	0x0014


	//----- nvinfo : EIATTR_PARAM_CBANK
	.align		4
        /*006c*/ 	.byte	0x04, 0x0a
        /*006e*/ 	.short	(.L_127 - .L_126)
	.align		4
.L_126:
        /*0070*/ 	.word	index@(.nv.constant0._Z6warmupPiS_i)
        /*0074*/ 	.short	0x0380
        /*0076*/ 	.short	0x0014


	//----- nvinfo : EIATTR_SW_WAR
	.align		4
.L_127:
        /*0078*/ 	.byte	0x04, 0x36
        /*007a*/ 	.short	(.L_129 - .L_128)
.L_128:
        /*007c*/ 	.word	0x00000008
.L_129:


//--------------------- .nv.callgraph             --------------------------
	.section	.nv.callgraph,"",@"SHT_CUDA_CALLGRAPH"
	.align	4
	.sectionentsize	8
	.align		4
        /*0000*/ 	.word	0x00000000
	.align		4
        /*0004*/ 	.word	0xffffffff
	.align		4
        /*0008*/ 	.word	0x00000000
	.align		4
        /*000c*/ 	.word	0xfffffffe
	.align		4
        /*0010*/ 	.word	0x00000000
	.align		4
        /*0014*/ 	.word	0xfffffffd
	.align		4
        /*0018*/ 	.word	0x00000000
	.align		4
        /*001c*/ 	.word	0xfffffffc


//--------------------- .text._Z25reduceSharedMemDynUnroll8PiS_i --------------------------
	.section	.text._Z25reduceSharedMemDynUnroll8PiS_i,"ax",@progbits
	.align	128
        .global         _Z25reduceSharedMemDynUnroll8PiS_i
        .type           _Z25reduceSharedMemDynUnroll8PiS_i,@function
        .size           _Z25reduceSharedMemDynUnroll8PiS_i,(.L_x_36 - _Z25reduceSharedMemDynUnroll8PiS_i)
        .other          _Z25reduceSharedMemDynUnroll8PiS_i,@"STO_CUDA_ENTRY STV_DEFAULT"
_Z25reduceSharedMemDynUnroll8PiS_i:
.text._Z25reduceSharedMemDynUnroll8PiS_i:
[----:B------:R-:W-:Y:S01]  /*0000*/  LDC R1, c[0x0][0x37c] ;  /* 0x0000df00ff017b82 */ /* 0x000fe20000000800 */
[----:B------:R-:W0:Y:S07]  /*0010*/  S2R R0, SR_CTAID.X ;  /* 0x0000000000007919 */ /* 0x000e2e0000002500 */
[----:B------:R-:W0:Y:S01]  /*0020*/  LDC R5, c[0x0][0x360] ;  /* 0x0000d800ff057b82 */ /* 0x000e220000000800 */
[----:B------:R-:W1:Y:S01]  /*0030*/  LDCU UR4, c[0x0][0x390] ;  /* 0x00007200ff0477ac */ /* 0x000e620008000800 */
[----:B------:R-:W2:Y:S01]  /*0040*/  S2R R4, SR_TID.X ;  /* 0x0000000000047919 */ /* 0x000ea20000002100 */
[----:B0-----:R-:W-:-:S04]  /*0050*/  IMAD R3, R0, R5, RZ ;  /* 0x0000000500037224 */ /* 0x001fc800078e02ff */
[----:B--2---:R-:W-:-:S05]  /*0060*/  IMAD R18, R3, 0x8, R4 ;  /* 0x0000000803127824 */ /* 0x004fca00078e0204 */
[----:B-1----:R-:W-:-:S13]  /*0070*/  ISETP.GE.AND P0, PT, R18, UR4, PT ;  /* 0x0000000412007c0c */ /* 0x002fda000bf06270 */
[----:B------:R-:W-:Y:S05]  /*0080*/  @P0 EXIT ;  /* 0x000000000000094d */ /* 0x000fea0003800000 */
[----:B------:R-:W-:Y:S01]  /*0090*/  IMAD R6, R5, 0x7, R18 ;  /* 0x0000000705067824 */ /* 0x000fe200078e0212 */
[----:B------:R-:W0:Y:S01]  /*00a0*/  LDCU.64 UR6, c[0x0][0x358] ;  /* 0x00006b00ff0677ac */ /* 0x000e220008000a00 */
[----:B------:R-:W-:Y:S01]  /*00b0*/  BSSY.RECONVERGENT B0, `(.L_x_0) ;  /* 0x000001f000007945 */ /* 0x000fe20003800200 */
[----:B------:R-:W-:Y:S02]  /*00c0*/  IMAD.MOV.U32 R7, RZ, RZ, RZ ;  /* 0x000000ffff077224 */ /* 0x000fe400078e00ff */
[----:B------:R-:W-:-:S13]  /*00d0*/  ISETP.GE.U32.AND P0, PT, R6, UR4, PT ;  /* 0x0000000406007c0c */ /* 0x000fda000bf06070 */
[----:B------:R-:W-:Y:S05]  /*00e0*/  @P0 BRA `(.L_x_1) ;  /* 0x00000000006c0947 */ /* 0x000fea0003800000 */
[----:B------:R-:W1:Y:S01]  /*00f0*/  LDC.64 R2, c[0x0][0x380] ;  /* 0x0000e000ff027b82 */ /* 0x000e620000000a00 */
[----:B------:R-:W-:-:S05]  /*0100*/  IMAD R20, R5, -0x6, R6 ;  /* 0xfffffffa05147824 */ /* 0x000fca00078e0206 */
[----:B------:R-:W-:-:S05]  /*0110*/  IADD3 R12, PT, PT, R20, R5, RZ ;  /* 0x00000005140c7210 */ /* 0x000fca0007ffe0ff */
[----:B------:R-:W-:-:S04]  /*0120*/  IMAD.IADD R14, R12, 0x1, R5 ;  /* 0x000000010c0e7824 */ /* 0x000fc800078e0205 */
[----:B------:R-:W-:-:S05]  /*0130*/  IMAD.IADD R8, R14, 0x1, R5 ;  /* 0x000000010e087824 */ /* 0x000fca00078e0205 */
[----:B------:R-:W-:Y:S01]  /*0140*/  IADD3 R16, PT, PT, R8, R5, RZ ;  /* 0x0000000508107210 */ /* 0x000fe20007ffe0ff */
[----:B-1----:R-:W-:-:S04]  /*0150*/  IMAD.WIDE.U32 R20, R20, 0x4, R2 ;  /* 0x0000000414147825 */ /* 0x002fc800078e0002 */
[--C-:B------:R-:W-:Y:S02]  /*0160*/  IMAD.WIDE.U32 R12, R12, 0x4, R2.reuse ;  /* 0x000000040c0c7825 */ /* 0x100fe400078e0002 */
[----:B0-----:R-:W2:Y:S02]  /*0170*/  LDG.E R20, desc[UR6][R20.64] ;  /* 0x0000000614147981 */ /* 0x001ea4000c1e1900 */
[--C-:B------:R-:W-:Y:S02]  /*0180*/  IMAD.WIDE R18, R18, 0x4, R2.reuse ;  /* 0x0000000412127825 */ /* 0x100fe400078e0202 */
[----:B------:R-:W2:Y:S02]  /*0190*/  LDG.E R12, desc[UR6][R12.64] ;  /* 0x000000060c0c7981 */ /* 0x000ea4000c1e1900 */
[----:B------:R-:W-:Y:S02]  /*01a0*/  IMAD.WIDE.U32 R14, R14, 0x4, R2 ;  /* 0x000000040e0e7825 */ /* 0x000fe400078e0002 */
[----:B------:R-:W2:Y:S02]  /*01b0*/  LDG.E R7, desc[UR6][R18.64] ;  /* 0x0000000612077981 */ /* 0x000ea4000c1e1900 */
[----:B------:R-:W-:-:S02]  /*01c0*/  IMAD.IADD R11, R16, 0x1, R5 ;  /* 0x00000001100b7824 */ /* 0x000fc400078e0205 */
[--C-:B------:R-:W-:Y:S01]  /*01d0*/  IMAD.WIDE.U32 R8, R8, 0x4, R2.reuse ;  /* 0x0000000408087825 */ /* 0x100fe200078e0002 */
[----:B------:R-:W3:Y:S03]  /*01e0*/  LDG.E R14, desc[UR6][R14.64] ;  /* 0x000000060e0e7981 */ /* 0x000ee6000c1e1900 */
[--C-:B------:R-:W-:Y:S02]  /*01f0*/  IMAD.WIDE.U32 R16, R16, 0x4, R2.reuse ;  /* 0x0000000410107825 */ /* 0x100fe400078e0002 */
[----:B------:R-:W3:Y:S02]  /*0200*/  LDG.E R9, desc[UR6][R8.64] ;  /* 0x0000000608097981 */ /* 0x000ee4000c1e1900 */
[--C-:B------:R-:W-:Y:S02]  /*0210*/  IMAD.WIDE.U32 R10, R11, 0x4, R2.reuse ;  /* 0x000000040b0a7825 */ /* 0x100fe400078e0002 */
[----:B------:R-:W4:Y:S02]  /*0220*/  LDG.E R16, desc[UR6][R16.64] ;  /* 0x0000000610107981 */ /* 0x000f24000c1e1900 */
[----:B------:R-:W-:-:S02]  /*0230*/  IMAD.WIDE.U32 R2, R6, 0x4, R2 ;  /* 0x0000000406027825 */ /* 0x000fc400078e0002 */
[----:B------:R-:W4:Y:S04]  /*0240*/  LDG.E R11, desc[UR6][R10.64] ;  /* 0x000000060a0b7981 */ /* 0x000f28000c1e1900 */
[----:B------:R-:W5:Y:S01]  /*0250*/  LDG.E R2, desc[UR6][R2.64] ;  /* 0x0000000602027981 */ /* 0x000f62000c1e1900 */
[----:B--2---:R-:W-:-:S04]  /*0260*/  IADD3 R7, PT, PT, R12, R20, R7 ;  /* 0x000000140c077210 */ /* 0x004fc80007ffe007 */
[----:B---3--:R-:W-:-:S04]  /*0270*/  IADD3 R7, PT, PT, R9, R7, R14 ;  /* 0x0000000709077210 */ /* 0x008fc80007ffe00e */
[----:B----4-:R-:W-:-:S04]  /*0280*/  IADD3 R7, PT, PT, R11, R7, R16 ;  /* 0x000000070b077210 */ /* 0x010fc80007ffe010 */
[----:B-----5:R-:W-:-:S07]  /*0290*/  IADD3 R7, PT, PT, R2, R7, RZ ;  /* 0x0000000702077210 */ /* 0x020fce0007ffe0ff */
.L_x_1:
[----:B0-----:R-:W-:Y:S05]  /*02a0*/  BSYNC.RECONVERGENT B0 ;  /* 0x0000000000007941 */ /* 0x001fea0003800200 */
.L_x_0:
[----:B------:R-:W0:Y:S01]  /*02b0*/  S2UR UR5, SR_CgaCtaId ;  /* 0x00000000000579c3 */ /* 0x000e220000008800 */
[----:B------:R-:W-:Y:S01]  /*02c0*/  UMOV UR4, 0x400 ;  /* 0x0000040000047882 */ /* 0x000fe20000000000 */
[C---:B------:R-:W-:Y:S02]  /*02d0*/  ISETP.GT.U32.AND P1, PT, R4.reuse, 0x1ff, PT ;  /* 0x000001ff0400780c */ /* 0x040fe40003f24070 */
[----:B------:R-:W-:Y:S02]  /*02e0*/  ISETP.GT.U32.AND P0, PT, R4, 0xff, PT ;  /* 0x000000ff0400780c */ /* 0x000fe40003f04070 */
[C---:B------:R-:W-:Y:S02]  /*02f0*/  ISETP.LT.U32.OR P1, PT, R5.reuse, 0x400, P1 ;  /* 0x000004000500780c */ /* 0x040fe40000f21470 */
[----:B------:R-:W-:Y:S01]  /*0300*/  ISETP.LT.U32.OR P0, PT, R5, 0x200, P0 ;  /* 0x000002000500780c */ /* 0x000fe20000701470 */
[----:B0-----:R-:W-:-:S06]  /*0310*/  ULEA UR4, UR5, UR4, 0x18 ;  /* 0x0000000405047291 */ /* 0x001fcc000f8ec0ff */
[----:B------:R-:W-:-:S05]  /*0320*/  LEA R2, R4, UR4, 0x2 ;  /* 0x0000000404027c11 */ /* 0x000fca000f8e10ff */
[----:B------:R-:W-:Y:S01]  /*0330*/  STS [R2], R7 ;  /* 0x0000000702007388 */ /* 0x000fe20000000800 */
[----:B------:R-:W-:Y:S06]  /*0340*/  BAR.SYNC.DEFER_BLOCKING 0x0 ;  /* 0x0000000000007b1d */ /* 0x000fec0000010000 */
[----:B------:R-:W-:Y:S04]  /*0350*/  @!P1 LDS R3, [R2+0x800] ;  /* 0x0008000002039984 */ /* 0x000fe80000000800 */
[----:B------:R-:W0:Y:S02]  /*0360*/  @!P1 LDS R6, [R2] ;  /* 0x0000000002069984 */ /* 0x000e240000000800 */
[----:B0-----:R-:W-:-:S05]  /*0370*/  @!P1 IMAD.IADD R3, R3, 0x1, R6 ;  /* 0x0000000103039824 */ /* 0x001fca00078e0206 */
[----:B------:R-:W-:Y:S01]  /*0380*/  @!P1 STS [R2], R3 ;  /* 0x0000000302009388 */ /* 0x000fe20000000800 */
[----:B------:R-:W-:Y:S01]  /*0390*/  BAR.SYNC.DEFER_BLOCKING 0x0 ;  /* 0x0000000000007b1d */ /* 0x000fe20000010000 */
[----:B------:R-:W-:-:S04]  /*03a0*/  ISETP.GT.U32.AND P1, PT, R4, 0x7f, PT ;  /* 0x0000007f0400780c */ /* 0x000fc80003f24070 */
[----:B------:R-:W-:Y:S01]  /*03b0*/  ISETP.LT.U32.OR P1, PT, R5, 0x100, P1 ;  /* 0x000001000500780c */ /* 0x000fe20000f21470 */
[----:B------:R-:W-:Y:S04]  /*03c0*/  @!P0 LDS R6, [R2+0x400] ;  /* 0x0004000002068984 */ /* 0x000fe80000000800 */
[----:B------:R-:W0:Y:S02]  /*03d0*/  @!P0 LDS R9, [R2] ;  /* 0x0000000002098984 */ /* 0x000e240000000800 */
[----:B0-----:R-:W-:-:S05]  /*03e0*/  @!P0 IADD3 R9, PT, PT, R6, R9, RZ ;  /* 0x0000000906098210 */ /* 0x001fca0007ffe0ff */
[----:B------:R-:W-:Y:S01]  /*03f0*/  @!P0 STS [R2], R9 ;  /* 0x0000000902008388 */ /* 0x000fe20000000800 */
[----:B------:R-:W-:Y:S01]  /*0400*/  BAR.SYNC.DEFER_BLOCKING 0x0 ;  /* 0x0000000000007b1d */ /* 0x000fe20000010000 */
[----:B------:R-:W-:-:S04]  /*0410*/  ISETP.GT.U32.AND P0, PT, R4, 0x3f, PT ;  /* 0x0000003f0400780c */ /* 0x000fc80003f04070 */
[----:B------:R-:W-:Y:S01]  /*0420*/  ISETP.LT.U32.OR P0, PT, R5, 0x80, P0 ;  /* 0x000000800500780c */ /* 0x000fe20000701470 */
[----:B------:R-:W-:Y:S04]  /*0430*/  @!P1 LDS R6, [R2+0x200] ;  /* 0x0002000002069984 */ /* 0x000fe80000000800 */
[----:B------:R-:W0:Y:S02]  /*0440*/  @!P1 LDS R7, [R2] ;  /* 0x0000000002079984 */ /* 0x000e240000000800 */
[----:B0-----:R-:W-:-:S05]  /*0450*/  @!P1 IMAD.IADD R7, R6, 0x1, R7 ;  /* 0x0000000106079824 */ /* 0x001fca00078e0207 */
[----:B------:R-:W-:Y:S01]  /*0460*/  @!P1 STS [R2], R7 ;  /* 0x0000000702009388 */ /* 0x000fe20000000800 */
[----:B------:R-:W-:Y:S01]  /*0470*/  BAR.SYNC.DEFER_BLOCKING 0x0 ;  /* 0x0000000000007b1d */ /* 0x000fe20000010000 */
[----:B------:R-:W-:-:S05]  /*0480*/  ISETP.GT.U32.AND P1, PT, R4, 0x1f, PT ;  /* 0x0000001f0400780c */ /* 0x000fca0003f24070 */
[----:B------:R-:W-:Y:S04]  /*0490*/  @!P0 LDS R3, [R2+0x100] ;  /* 0x0001000002038984 */ /* 0x000fe80000000800 */
[----:B------:R-:W0:Y:S02]  /*04a0*/  @!P0 LDS R6, [R2] ;  /* 0x0000000002068984 */ /* 0x000e240000000800 */
[----:B0-----:R-:W-:-:S05]  /*04b0*/  @!P0 IADD3 R3, PT, PT, R3, R6, RZ ;  /* 0x0000000603038210 */ /* 0x001fca0007ffe0ff */
[----:B------:R0:W-:Y:S01]  /*04c0*/  @!P0 STS [R2], R3 ;  /* 0x0000000302008388 */ /* 0x0001e20000000800 */
[----:B------:R-:W-:Y:S06]  /*04d0*/  BAR.SYNC.DEFER_BLOCKING 0x0 ;  /* 0x0000000000007b1d */ /* 0x000fec0000010000 */
[----:B------:R-:W-:Y:S05]  /*04e0*/  @P1 EXIT ;  /* 0x000000000000194d */ /* 0x000fea0003800000 */
[----:B0-----:R-:W-:Y:S01]  /*04f0*/  LDS R3, [R2+0x80] ;  /* 0x0000800002037984 */ /* 0x001fe20000000800 */
[----:B------:R-:W-:-:S03]  /*0500*/  ISETP.NE.AND P0, PT, R4, RZ, PT ;  /* 0x000000ff0400720c */ /* 0x000fc60003f05270 */
[----:B------:R-:W0:Y:S02]  /*0510*/  LDS R6, [R2] ;  /* 0x0000000002067984 */ /* 0x000e240000000800 */
[----:B0-----:R-:W-:-:S05]  /*0520*/  IMAD.IADD R3, R3, 0x1, R6 ;  /* 0x0000000103037824 */ /* 0x001fca00078e0206 */
[----:B------:R-:W-:Y:S04]  /*0530*/  STS [R2], R3 ;  /* 0x0000000302007388 */ /* 0x000fe80000000800 */
[----:B------:R-:W-:Y:S04]  /*0540*/  LDS R5, [R2+0x40] ;  /* 0x0000400002057984 */ /* 0x000fe80000000800 */
[----:B------:R-:W0:Y:S02]  /*0550*/  LDS R6, [R2] ;  /* 0x0000000002067984 */ /* 0x000e240000000800 */
[----:B0-----:R-:W-:-:S05]  /*0560*/  IADD3 R5, PT, PT, R5, R6, RZ ;  /* 0x0000000605057210 */ /* 0x001fca0007ffe0ff */
[----:B------:R-:W-:Y:S04]  /*0570*/  STS [R2], R5 ;  /* 0x0000000502007388 */ /* 0x000fe80000000800 */
[----:B------:R-:W-:Y:S04]  /*0580*/  LDS R6, [R2+0x20] ;  /* 0x0000200002067984 */ /* 0x000fe80000000800 */
        /* <DEDUP_REMOVED lines=14> */
[----:B------:R0:W-:Y:S01]  /*0670*/  STS [R2], R5 ;  /* 0x0000000502007388 */ /* 0x0001e20000000800 */
[----:B------:R-:W-:Y:S05]  /*0680*/  @P0 EXIT ;  /* 0x000000000000094d */ /* 0x000fea0003800000 */
[----:B0-----:R-:W0:Y:S01]  /*0690*/  LDS R5, [UR4] ;  /* 0x00000004ff057984 */ /* 0x001e220008000800 */
[----:B------:R-:W1:Y:S02]  /*06a0*/  LDC.64 R2, c[0x0][0x388] ;  /* 0x0000e200ff027b82 */ /* 0x000e640000000a00 */
[----:B-1----:R-:W-:-:S05]  /*06b0*/  IMAD.WIDE.U32 R2, R0, 0x4, R2 ;  /* 0x0000000400027825 */ /* 0x002fca00078e0002 */
[----:B0-----:R-:W-:Y:S01]  /*06c0*/  STG.E desc[UR6][R2.64], R5 ;  /* 0x0000000502007986 */ /* 0x001fe2000c101906 */
[----:B------:R-:W-:Y:S05]  /*06d0*/  EXIT ;  /* 0x000000000000794d */ /* 0x000fea0003800000 */
.L_x_2:
[----:B------:R-:W-:-:S00]  /*06e0*/  BRA `(.L_x_2) ;  /* 0xfffffffc00fc7947 */ /* 0x000fc0000383ffff */
[----:B------:R-:W-:-:S00]  /*06f0*/  NOP ;  /* 0x0000000000007918 */ /* 0x000fc00000000000 */
        /* <DEDUP_REMOVED lines=8> */
.L_x_36:


//--------------------- .text._Z22reduceSharedMemUnroll8PiS_i --------------------------
	.section	.text._Z22reduceSharedMemUnroll8PiS_i,"ax",@progbits
	.align	128
        .global         _Z22reduceSharedMemUnroll8PiS_i
        .type           _Z22reduceSharedMemUnroll8PiS_i,@function
        .size           _Z22reduceSharedMemUnroll8PiS_i,(.L_x_37 - _Z22reduceSharedMemUnroll8PiS_i)
        .other          _Z22reduceSharedMemUnroll8PiS_i,@"STO_CUDA_ENTRY STV_DEFAULT"
_Z22reduceSharedMemUnroll8PiS_i:
.text._Z22reduceSharedMemUnroll8PiS_i:
        /* <DEDUP_REMOVED lines=42> */
.L_x_4:
[----:B0-----:R-:W-:Y:S05]  /*02a0*/  BSYNC.RECONVERGENT B0 ;  /* 0x0000000000007941 */ /* 0x001fea0003800200 */
.L_x_3:
        /* <DEDUP_REMOVED lines=67> */
.L_x_5:
        /* <DEDUP_REMOVED lines=10> */
.L_x_37:


//--------------------- .text._Z15reduceSharedMemPiS_i --------------------------
	.section	.text._Z15reduceSharedMemPiS_i,"ax",@progbits
	.align	128
        .global         _Z15reduceSharedMemPiS_i
        .type           _Z15reduceSharedMemPiS_i,@function
        .size           _Z15reduceSharedMemPiS_i,(.L_x_38 - _Z15reduceSharedMemPiS_i)
        .other          _Z15reduceSharedMemPiS_i,@"STO_CUDA_ENTRY STV_DEFAULT"
_Z15reduceSharedMemPiS_i:
.text._Z15reduceSharedMemPiS_i:
[----:B------:R-:W-:Y:S01]  /*0000*/  LDC R1, c[0x0][0x37c] ;  /* 0x0000df00ff017b82 */ /* 0x000fe20000000800 */
[----:B------:R-:W0:Y:S07]  /*0010*/  S2R R0, SR_CTAID.X ;  /* 0x0000000000007919 */ /* 0x000e2e0000002500 */
[----:B------:R-:W0:Y:S01]  /*0020*/  LDC R9, c[0x0][0x360] ;  /* 0x0000d800ff097b82 */ /* 0x000e220000000800 */
[----:B------:R-:W1:Y:S01]  /*0030*/  LDCU UR4, c[0x0][0x390] ;  /* 0x00007200ff0477ac */ /* 0x000e620008000800 */
[----:B------:R-:W2:Y:S01]  /*0040*/  S2R R2, SR_TID.X ;  /* 0x0000000000027919 */ /* 0x000ea20000002100 */
[----:B0-----:R-:W-:-:S04]  /*0050*/  IMAD R3, R0, R9, RZ ;  /* 0x0000000900037224 */ /* 0x001fc800078e02ff */
[----:B--2---:R-:W-:-:S05]  /*0060*/  IMAD.IADD R4, R3, 0x1, R2 ;  /* 0x0000000103047824 */ /* 0x004fca00078e0202 */
[----:B-1----:R-:W-:-:S13]  /*0070*/  ISETP.GE.AND P0, PT, R4, UR4, PT ;  /* 0x0000000404007c0c */ /* 0x002fda000bf06270 */
[----:B------:R-:W-:Y:S05]  /*0080*/  @P0 EXIT ;  /* 0x000000000000094d */ /* 0x000fea0003800000 */
[----:B------:R-:W0:Y:S01]  /*0090*/  LDCU.64 UR4, c[0x0][0x380] ;  /* 0x00007000ff0477ac */ /* 0x000e220008000a00 */
[----:B------:R-:W-:Y:S01]  /*00a0*/  IADD3 R3, P0, PT, R3, R2, RZ ;  /* 0x0000000203037210 */ /* 0x000fe20007f1e0ff */
[----:B------:R-:W1:Y:S04]  /*00b0*/  LDCU.64 UR6, c[0x0][0x358] ;  /* 0x00006b00ff0677ac */ /* 0x000e680008000a00 */
[----:B------:R-:W-:Y:S01]  /*00c0*/  IMAD.X R6, RZ, RZ, RZ, P0 ;  /* 0x000000ffff067224 */ /* 0x000fe200000e06ff */
[----:B0-----:R-:W-:-:S04]  /*00d0*/  LEA R4, P0, R3, UR4, 0x2 ;  /* 0x0000000403047c11 */ /* 0x001fc8000f8010ff */
[----:B------:R-:W-:-:S05]  /*00e0*/  LEA.HI.X R5, R3, UR5, R6, 0x2, P0 ;  /* 0x0000000503057c11 */ /* 0x000fca00080f1406 */
[----:B-1----:R-:W2:Y:S01]  /*00f0*/  LDG.E R4, desc[UR6][R4.64] ;  /* 0x0000000604047981 */ /* 0x002ea2000c1e1900 */
        /* <DEDUP_REMOVED lines=8> */
[----:B--2---:R-:W-:Y:S01]  /*0180*/  STS [R3], R4 ;  /* 0x0000000403007388 */ /* 0x004fe20000000800 */
        /* <DEDUP_REMOVED lines=23> */
[----:B0-----:R-:W-:-:S05]  /*0300*/  @!P0 IMAD.IADD R6, R5, 0x1, R6 ;  /* 0x0000000105068824 */ /* 0x001fca00078e0206 */
[----:B------:R0:W-:Y:S01]  /*0310*/  @!P0 STS [R3], R6 ;  /* 0x0000000603008388 */ /* 0x0001e20000000800 */
[----:B------:R-:W-:Y:S06]  /*0320*/  BAR.SYNC.DEFER_BLOCKING 0x0 ;  /* 0x0000000000007b1d */ /* 0x000fec0000010000 */
[----:B------:R-:W-:Y:S05]  /*0330*/  @P1 EXIT ;  /* 0x000000000000194d */ /* 0x000fea0003800000 */
[----:B------:R-:W-:Y:S01]  /*0340*/  LDS R4, [R3+0x80] ;  /* 0x0000800003047984 */ /* 0x000fe20000000800 */
[----:B------:R-:W-:-:S03]  /*0350*/  ISETP.NE.AND P0, PT, R2, RZ, PT ;  /* 0x000000ff0200720c */ /* 0x000fc60003f05270 */
[----:B------:R-:W1:Y:S02]  /*0360*/  LDS R5, [R3] ;  /* 0x0000000003057984 */ /* 0x000e640000000800 */
[----:B-1----:R-:W-:-:S05]  /*0370*/  IMAD.IADD R4, R4, 0x1, R5 ;  /* 0x0000000104047824 */ /* 0x002fca00078e0205 */
[----:B------:R-:W-:Y:S04]  /*0380*/  STS [R3], R4 ;  /* 0x0000000403007388 */ /* 0x000fe80000000800 */
[----:B------:R-:W-:Y:S04]  /*0390*/  LDS R5, [R3+0x40] ;  /* 0x0000400003057984 */ /* 0x000fe80000000800 */
[----:B0-----:R-:W0:Y:S02]  /*03a0*/  LDS R6, [R3] ;  /* 0x0000000003067984 */ /* 0x001e240000000800 */
[----:B0-----:R-:W-:-:S05]  /*03b0*/  IMAD.IADD R6, R5, 0x1, R6 ;  /* 0x0000000105067824 */ /* 0x001fca00078e0206 */
[----:B------:R-:W-:Y:S04]  /*03c0*/  STS [R3], R6 ;  /* 0x0000000603007388 */ /* 0x000fe80000000800 */
[----:B------:R-:W-:Y:S04]  /*03d0*/  LDS R5, [R3+0x20] ;  /* 0x0000200003057984 */ /* 0x000fe80000000800 */
[----:B------:R-:W0:Y:S02]  /*03e0*/  LDS R8, [R3] ;  /* 0x0000000003087984 */ /* 0x000e240000000800 */
        /* <DEDUP_REMOVED lines=13> */
[----:B------:R0:W-:Y:S01]  /*04c0*/  STS [R3], R6 ;  /* 0x0000000603007388 */ /* 0x0001e20000000800 */
[----:B------:R-:W-:Y:S05]  /*04d0*/  @P0 EXIT ;  /* 0x000000000000094d */ /* 0x000fea0003800000 */
[----:B------:R-:W1:Y:S01]  /*04e0*/  LDS R5, [UR4] ;  /* 0x00000004ff057984 */ /* 0x000e620008000800 */
[----:B0-----:R-:W0:Y:S02]  /*04f0*/  LDC.64 R2, c[0x0][0x388] ;  /* 0x0000e200ff027b82 */ /* 0x001e240000000a00 */
[----:B0-----:R-:W-:-:S05]  /*0500*/  IMAD.WIDE.U32 R2, R0, 0x4, R2 ;  /* 0x0000000400027825 */ /* 0x001fca00078e0002 */
[----:B-1----:R-:W-:Y:S01]  /*0510*/  STG.E desc[UR6][R2.64], R5 ;  /* 0x0000000502007986 */ /* 0x002fe2000c101906 */
[----:B------:R-:W-:Y:S05]  /*0520*/  EXIT ;  /* 0x000000000000794d */ /* 0x000fea0003800000 */
.L_x_6:
        /* <DEDUP_REMOVED lines=13> */
.L_x_38:


//--------------------- .text._Z22reduceGlobalMemUnroll8PiS_i --------------------------
	.section	.text._Z22reduceGlobalMemUnroll8PiS_i,"ax",@progbits
	.align	128
        .global         _Z22reduceGlobalMemUnroll8PiS_i
        .type           _Z22reduceGlobalMemUnroll8PiS_i,@function
        .size           _Z22reduceGlobalMemUnroll8PiS_i,(.L_x_39 - _Z22reduceGlobalMemUnroll8PiS_i)
        .other          _Z22reduceGlobalMemUnroll8PiS_i,@"STO_CUDA_ENTRY STV_DEFAULT"
_Z22reduceGlobalMemUnroll8PiS_i:
.text._Z22reduceGlobalMemUnroll8PiS_i:
[----:B------:R-:W-:Y:S01]  /*0000*/  LDC R1, c[0x0][0x37c] ;  /* 0x0000df00ff017b82 */ /* 0x000fe20000000800 */
[----:B------:R-:W0:Y:S07]  /*0010*/  S2R R0, SR_CTAID.X ;  /* 0x0000000000007919 */ /* 0x000e2e0000002500 */
[----:B------:R-:W0:Y:S01]  /*0020*/  LDC R10, c[0x0][0x360] ;  /* 0x0000d800ff0a7b82 */ /* 0x000e220000000800 */
[----:B------:R-:W1:Y:S01]  /*0030*/  LDCU UR4, c[0x0][0x390] ;  /* 0x00007200ff0477ac */ /* 0x000e620008000800 */
[----:B------:R-:W2:Y:S01]  /*0040*/  S2R R5, SR_TID.X ;  /* 0x0000000000057919 */ /* 0x000ea20000002100 */
[----:B0-----:R-:W-:-:S04]  /*0050*/  IMAD R2, R0, R10, RZ ;  /* 0x0000000a00027224 */ /* 0x001fc800078e02ff */
[----:B------:R-:W-:-:S04]  /*0060*/  IMAD.SHL.U32 R4, R2, 0x8, RZ ;  /* 0x0000000802047824 */ /* 0x000fc800078e00ff */
[----:B--2---:R-:W-:-:S05]  /*0070*/  IMAD.IADD R9, R4, 0x1, R5 ;  /* 0x0000000104097824 */ /* 0x004fca00078e0205 */
[----:B-1----:R-:W-:-:S13]  /*0080*/  ISETP.GE.AND P0, PT, R9, UR4, PT ;  /* 0x0000000409007c0c */ /* 0x002fda000bf06270 */
[----:B------:R-:W-:Y:S05]  /*0090*/  @P0 EXIT ;  /* 0x000000000000094d */ /* 0x000fea0003800000 */
[----:B------:R-:W0:Y:S01]  /*00a0*/  LDC.64 R2, c[0x0][0x380] ;  /* 0x0000e000ff027b82 */ /* 0x000e220000000a00 */
[----:B------:R-:W-:Y:S01]  /*00b0*/  IMAD R11, R10, 0x7, R9 ;  /* 0x000000070a0b7824 */ /* 0x000fe200078e0209 */
[C---:B------:R-:W-:Y:S01]  /*00c0*/  ISETP.GT.U32.AND P1, PT, R5.reuse, 0x1ff, PT ;  /* 0x000001ff0500780c */ /* 0x040fe20003f24070 */
[----:B------:R-:W-:Y:S01]  /*00d0*/  BSSY.RECONVERGENT B0, `(.L_x_7) ;  /* 0x000002a000007945 */ /* 0x000fe20003800200 */
[----:B------:R-:W-:Y:S02]  /*00e0*/  ISETP.GT.U32.AND P3, PT, R5, 0xff, PT ;  /* 0x000000ff0500780c */ /* 0x000fe40003f64070 */
[----:B------:R-:W-:Y:S01]  /*00f0*/  ISETP.GE.U32.AND P5, PT, R11, UR4, PT ;  /* 0x000000040b007c0c */ /* 0x000fe2000bfa6070 */
[----:B------:R-:W1:Y:S01]  /*0100*/  LDCU.64 UR4, c[0x0][0x358] ;  /* 0x00006b00ff0477ac */ /* 0x000e620008000a00 */
[C---:B------:R-:W-:Y:S02]  /*0110*/  ISETP.GT.U32.AND P2, PT, R5.reuse, 0x7f, PT ;  /* 0x0000007f0500780c */ /* 0x040fe40003f44070 */
[----:B------:R-:W-:-:S02]  /*0120*/  ISETP.GT.U32.AND P0, PT, R5, 0x3f, PT ;  /* 0x0000003f0500780c */ /* 0x000fc40003f04070 */
[----:B------:R-:W-:Y:S02]  /*0130*/  ISETP.GT.U32.AND P4, PT, R5, 0x1f, PT ;  /* 0x0000001f0500780c */ /* 0x000fe40003f84070 */
[C---:B------:R-:W-:Y:S02]  /*0140*/  ISETP.LT.U32.OR P1, PT, R10.reuse, 0x400, P1 ;  /* 0x000004000a00780c */ /* 0x040fe40000f21470 */
[C---:B------:R-:W-:Y:S02]  /*0150*/  ISETP.LT.U32.OR P3, PT, R10.reuse, 0x200, P3 ;  /* 0x000002000a00780c */ /* 0x040fe40001f61470 */
[C---:B------:R-:W-:Y:S02]  /*0160*/  ISETP.LT.U32.OR P2, PT, R10.reuse, 0x100, P2 ;  /* 0x000001000a00780c */ /* 0x040fe40001741470 */
[----:B------:R-:W-:Y:S02]  /*0170*/  ISETP.LT.U32.OR P0, PT, R10, 0x80, P0 ;  /* 0x000000800a00780c */ /* 0x000fe40000701470 */
[----:B0-----:R-:W-:-:S04]  /*0180*/  LEA R2, P6, R4, R2, 0x2 ;  /* 0x0000000204027211 */ /* 0x001fc800078c10ff */
[----:B------:R-:W-:Y:S01]  /*0190*/  LEA.HI.X R3, R4, R3, RZ, 0x2, P6 ;  /* 0x0000000304037211 */ /* 0x000fe200030f14ff */
[----:B-1----:R-:W-:Y:S08]  /*01a0*/  @P5 BRA `(.L_x_8) ;  /* 0x0000000000705947 */ /* 0x002ff00003800000 */
[----:B------:R-:W0:Y:S01]  /*01b0*/  LDC.64 R6, c[0x0][0x380] ;  /* 0x0000e000ff067b82 */ /* 0x000e220000000a00 */
[----:B------:R-:W-:-:S05]  /*01c0*/  IMAD R23, R10, -0x6, R11 ;  /* 0xfffffffa0a177824 */ /* 0x000fca00078e020b */
[----:B------:R-:W-:-:S05]  /*01d0*/  IADD3 R21, PT, PT, R23, R10, RZ ;  /* 0x0000000a17157210 */ /* 0x000fca0007ffe0ff */
[----:B------:R-:W-:-:S04]  /*01e0*/  IMAD.IADD R19, R21, 0x1, R10 ;  /* 0x0000000115137824 */ /* 0x000fc800078e020a */
[----:B------:R-:W-:-:S05]  /*01f0*/  IMAD.IADD R17, R19, 0x1, R10 ;  /* 0x0000000113117824 */ /* 0x000fca00078e020a */
[----:B------:R-:W-:Y:S01]  /*0200*/  IADD3 R13, PT, PT, R17, R10, RZ ;  /* 0x0000000a110d7210 */ /* 0x000fe20007ffe0ff */
[----:B0-----:R-:W-:-:S04]  /*0210*/  IMAD.WIDE.U32 R20, R21, 0x4, R6 ;  /* 0x0000000415147825 */ /* 0x001fc800078e0006 */
[--C-:B------:R-:W-:Y:S02]  /*0220*/  IMAD.WIDE.U32 R22, R23, 0x4, R6.reuse ;  /* 0x0000000417167825 */ /* 0x100fe400078e0006 */
[----:B------:R-:W2:Y:S02]  /*0230*/  LDG.E R21, desc[UR4][R20.64] ;  /* 0x0000000414157981 */ /* 0x000ea4000c1e1900 */
[--C-:B------:R-:W-:Y:S02]  /*0240*/  IMAD.WIDE R8, R9, 0x4, R6.reuse ;  /* 0x0000000409087825 */ /* 0x100fe400078e0206 */
[----:B------:R-:W2:Y:S02]  /*0250*/  LDG.E R4, desc[UR4][R22.64] ;  /* 0x0000000416047981 */ /* 0x000ea4000c1e1900 */
[----:B------:R-:W-:-:S04]  /*0260*/  IMAD.WIDE.U32 R18, R19, 0x4, R6 ;  /* 0x0000000413127825 */ /* 0x000fc800078e0006 */
[----:B------:R-:W-:Y:S02]  /*0270*/  IMAD.IADD R15, R13, 0x1, R10 ;  /* 0x000000010d0f7824 */ /* 0x000fe400078e020a */
[--C-:B------:R-:W-:Y:S01]  /*0280*/  IMAD.WIDE.U32 R16, R17, 0x4, R6.reuse ;  /* 0x0000000411107825 */ /* 0x100fe200078e0006 */
[----:B------:R-:W2:Y:S03]  /*0290*/  LDG.E R10, desc[UR4][R8.64] ;  /* 0x00000004080a7981 */ /* 0x000ea6000c1e1900 */
[--C-:B------:R-:W-:Y:S01]  /*02a0*/  IMAD.WIDE.U32 R12, R13, 0x4, R6.reuse ;  /* 0x000000040d0c7825 */ /* 0x100fe200078e0006 */
[----:B------:R-:W3:Y:S03]  /*02b0*/  LDG.E R18, desc[UR4][R18.64] ;  /* 0x0000000412127981 */ /* 0x000ee6000c1e1900 */
[--C-:B------:R-:W-:Y:S01]  /*02c0*/  IMAD.WIDE.U32 R14, R15, 0x4, R6.reuse ;  /* 0x000000040f0e7825 */ /* 0x100fe200078e0006 */
[----:B------:R-:W3:Y:S03]  /*02d0*/  LDG.E R17, desc[UR4][R16.64] ;  /* 0x0000000410117981 */ /* 0x000ee6000c1e1900 */
[----:B------:R-:W-:Y:S01]  /*02e0*/  IMAD.WIDE.U32 R6, R11, 0x4, R6 ;  /* 0x000000040b067825 */ /* 0x000fe200078e0006 */
[----:B------:R-:W4:Y:S04]  /*02f0*/  LDG.E R12, desc[UR4][R12.64] ;  /* 0x000000040c0c7981 */ /* 0x000f28000c1e1900 */
[----:B------:R-:W4:Y:S04]  /*0300*/  LDG.E R15, desc[UR4][R14.64] ;  /* 0x000000040e0f7981 */ /* 0x000f28000c1e1900 */
[----:B------:R-:W5:Y:S01]  /*0310*/  LDG.E R6, desc[UR4][R6.64] ;  /* 0x0000000406067981 */ /* 0x000f62000c1e1900 */
[----:B--2---:R-:W-:-:S04]  /*0320*/  IADD3 R4, PT, PT, R21, R4, R10 ;  /* 0x0000000415047210 */ /* 0x004fc80007ffe00a */
[----:B---3--:R-:W-:-:S04]  /*0330*/  IADD3 R4, PT, PT, R17, R4, R18 ;  /* 0x0000000411047210 */ /* 0x008fc80007ffe012 */
[----:B----4-:R-:W-:-:S04]  /*0340*/  IADD3 R11, PT, PT, R15, R4, R12 ;  /* 0x000000040f0b7210 */ /* 0x010fc80007ffe00c */
[----:B-----5:R-:W-:-:S05]  /*0350*/  IADD3 R11, PT, PT, R6, R11, RZ ;  /* 0x0000000b060b7210 */ /* 0x020fca0007ffe0ff */
[----:B------:R0:W-:Y:S02]  /*0360*/  STG.E desc[UR4][R8.64], R11 ;  /* 0x0000000b08007986 */ /* 0x0001e4000c101904 */
.L_x_8:
[----:B------:R-:W-:Y:S05]  /*0370*/  BSYNC.RECONVERGENT B0 ;  /* 0x0000000000007941 */ /* 0x000fea0003800200 */
.L_x_7:
[----:B------:R-:W-:Y:S01]  /*0380*/  BAR.SYNC.DEFER_BLOCKING 0x0 ;  /* 0x0000000000007b1d */ /* 0x000fe20000010000 */
[----:B------:R-:W-:-:S05]  /*0390*/  IMAD.WIDE.U32 R6, R5, 0x4, R2 ;  /* 0x0000000405067825 */ /* 0x000fca00078e0002 */
[----:B------:R-:W-:Y:S04]  /*03a0*/  BSSY.RECONVERGENT B0, `(.L_x_9) ;  /* 0x0000006000007945 */ /* 0x000fe80003800200 */
[----:B------:R-:W-:Y:S05]  /*03b0*/  @P1 BRA `(.L_x_10) ;  /* 0x0000000000101947 */ /* 0x000fea0003800000 */
[----:B------:R-:W2:Y:S04]  /*03c0*/  LDG.E R4, desc[UR4][R6.64+0x800] ;  /* 0x0008000406047981 */ /* 0x000ea8000c1e1900 */
[----:B0-----:R-:W2:Y:S02]  /*03d0*/  LDG.E R9, desc[UR4][R6.64] ;  /* 0x0000000406097981 */ /* 0x001ea4000c1e1900 */
[----:B--2---:R-:W-:-:S05]  /*03e0*/  IMAD.IADD R9, R4, 0x1, R9 ;  /* 0x0000000104097824 */ /* 0x004fca00078e0209 */
[----:B------:R1:W-:Y:S02]  /*03f0*/  STG.E desc[UR4][R6.64], R9 ;  /* 0x0000000906007986 */ /* 0x0003e4000c101904 */
.L_x_10:
[----:B------:R-:W-:Y:S05]  /*0400*/  BSYNC.RECONVERGENT B0 ;  /* 0x0000000000007941 */ /* 0x000fea0003800200 */
.L_x_9:
[----:B------:R-:W-:Y:S06]  /*0410*/  BAR.SYNC.DEFER_BLOCKING 0x0 ;  /* 0x0000000000007b1d */ /* 0x000fec0000010000 */
[----:B------:R-:W-:Y:S04]  /*0420*/  BSSY.RECONVERGENT B0, `(.L_x_11) ;  /* 0x0000006000007945 */ /* 0x000fe80003800200 */
[----:B------:R-:W-:Y:S05]  /*0430*/  @P3 BRA `(.L_x_12) ;  /* 0x0000000000103947 */ /* 0x000fea0003800000 */
[----:B------:R-:W2:Y:S04]  /*0440*/  LDG.E R4, desc[UR4][R6.64+0x400] ;  /* 0x0004000406047981 */ /* 0x000ea8000c1e1900 */
[----:B01----:R-:W2:Y:S02]  /*0450*/  LDG.E R9, desc[UR4][R6.64] ;  /* 0x0000000406097981 */ /* 0x003ea4000c1e1900 */
[----:B--2---:R-:W-:-:S05]  /*0460*/  IADD3 R9, PT, PT, R4, R9, RZ ;  /* 0x0000000904097210 */ /* 0x004fca0007ffe0ff */
[----:B------:R2:W-:Y:S02]  /*0470*/  STG.E desc[UR4][R6.64], R9 ;  /* 0x0000000906007986 */ /* 0x0005e4000c101904 */
.L_x_12:
[----:B------:R-:W-:Y:S05]  /*0480*/  BSYNC.RECONVERGENT B0 ;  /* 0x0000000000007941 */ /* 0x000fea0003800200 */
.L_x_11:
[----:B------:R-:W-:Y:S06]  /*0490*/  BAR.SYNC.DEFER_BLOCKING 0x0 ;  /* 0x0000000000007b1d */ /* 0x000fec0000010000 */
[----:B------:R-:W-:Y:S04]  /*04a0*/  BSSY.RECONVERGENT B0, `(.L_x_13) ;  /* 0x0000006000007945 */ /* 0x000fe80003800200 */
[----:B------:R-:W-:Y:S05]  /*04b0*/  @P2 BRA `(.L_x_14) ;  /* 0x0000000000102947 */ /* 0x000fea0003800000 */
[----:B------:R-:W3:Y:S04]  /*04c0*/  LDG.E R4, desc[UR4][R6.64+0x200] ;  /* 0x0002000406047981 */ /* 0x000ee8000c1e1900 */
[----:B012---:R-:W3:Y:S02]  /*04d0*/  LDG.E R9, desc[UR4][R6.64] ;  /* 0x0000000406097981 */ /* 0x007ee4000c1e1900 */
[----:B---3--:R-:W-:-:S05]  /*04e0*/  IMAD.IADD R9, R4, 0x1, R9 ;  /* 0x0000000104097824 */ /* 0x008fca00078e0209 */
[----:B------:R3:W-:Y:S02]  /*04f0*/  STG.E desc[UR4][R6.64], R9 ;  /* 0x0000000906007986 */ /* 0x0007e4000c101904 */
.L_x_14:
[----:B------:R-:W-:Y:S05]  /*0500*/  BSYNC.RECONVERGENT B0 ;  /* 0x0000000000007941 */ /* 0x000fea0003800200 */
.L_x_13:
[----:B------:R-:W-:Y:S06]  /*0510*/  BAR.SYNC.DEFER_BLOCKING 0x0 ;  /* 0x0000000000007b1d */ /* 0x000fec0000010000 */
[----:B------:R-:W-:Y:S04]  /*0520*/  BSSY.RECONVERGENT B0, `(.L_x_15) ;  /* 0x0000006000007945 */ /* 0x000fe80003800200 */
[----:B------:R-:W-:Y:S05]  /*0530*/  @P0 BRA `(.L_x_16) ;  /* 0x0000000000100947 */ /* 0x000fea0003800000 */
[----:B------:R-:W4:Y:S04]  /*0540*/  LDG.E R4, desc[UR4][R6.64+0x100] ;  /* 0x0001000406047981 */ /* 0x000f28000c1e1900 */
[----:B0123--:R-:W4:Y:S02]  /*0550*/  LDG.E R9, desc[UR4][R6.64] ;  /* 0x0000000406097981 */ /* 0x00ff24000c1e1900 */
[----:B----4-:R-:W-:-:S05]  /*0560*/  IADD3 R9, PT, PT, R4, R9, RZ ;  /* 0x0000000904097210 */ /* 0x010fca0007ffe0ff */
[----:B------:R4:W-:Y:S02]  /*0570*/  STG.E desc[UR4][R6.64], R9 ;  /* 0x0000000906007986 */ /* 0x0009e4000c101904 */
.L_x_16:
[----:B------:R-:W-:Y:S05]  /*0580*/  BSYNC.RECONVERGENT B0 ;  /* 0x0000000000007941 */ /* 0x000fea0003800200 */
.L_x_15:
[----:B------:R-:W-:Y:S06]  /*0590*/  BAR.SYNC.DEFER_BLOCKING 0x0 ;  /* 0x0000000000007b1d */ /* 0x000fec0000010000 */
[----:B------:R-:W-:Y:S05]  /*05a0*/  @P4 EXIT ;  /* 0x000000000000494d */ /* 0x000fea0003800000 */
[----:B------:R-:W5:Y:S04]  /*05b0*/  LDG.E.STRONG.SYS R4, desc[UR4][R6.64+0x80] ;  /* 0x0000800406047981 */ /* 0x000f68000c1f5900 */
[----:B01234-:R-:W5:Y:S02]  /*05c0*/  LDG.E.STRONG.SYS R9, desc[UR4][R6.64] ;  /* 0x0000000406097981 */ /* 0x01ff64000c1f5900 */
[----:B-----5:R-:W-:-:S05]  /*05d0*/  IMAD.IADD R9, R4, 0x1, R9 ;  /* 0x0000000104097824 */ /* 0x020fca00078e0209 */
[----:B------:R0:W-:Y:S04]  /*05e0*/  STG.E.STRONG.SYS desc[UR4][R6.64], R9 ;  /* 0x0000000906007986 */ /* 0x0001e8000c115904 */
[----:B------:R-:W2:Y:S04]  /*05f0*/  LDG.E.STRONG.SYS R4, desc[UR4][R6.64+0x40] ;  /* 0x0000400406047981 */ /* 0x000ea8000c1f5900 */
[----:B------:R-:W2:Y:S02]  /*0600*/  LDG.E.STRONG.SYS R11, desc[UR4][R6.64] ;  /* 0x00000004060b7981 */ /* 0x000ea4000c1f5900 */
[----:B--2---:R-:W-:-:S05]  /*0610*/  IADD3 R11, PT, PT, R4, R11, RZ ;  /* 0x0000000b040b7210 */ /* 0x004fca0007ffe0ff */
[----:B------:R1:W-:Y:S04]  /*0620*/  STG.E.STRONG.SYS desc[UR4][R6.64], R11 ;  /* 0x0000000b06007986 */ /* 0x0003e8000c115904 */
[----:B------:R-:W2:Y:S04]  /*0630*/  LDG.E.STRONG.SYS R4, desc[UR4][R6.64+0x20] ;  /* 0x0000200406047981 */ /* 0x000ea8000c1f5900 */
[----:B------:R-:W2:Y:S02]  /*0640*/  LDG.E.STRONG.SYS R13, desc[UR4][R6.64] ;  /* 0x00000004060d7981 */ /* 0x000ea4000c1f5900 */
[----:B--2---:R-:W-:-:S05]  /*0650*/  IMAD.IADD R13, R4, 0x1, R13 ;  /* 0x00000001040d7824 */ /* 0x004fca00078e020d */
[----:B------:R2:W-:Y:S04]  /*0660*/  STG.E.STRONG.SYS desc[UR4][R6.64], R13 ;  /* 0x0000000d06007986 */ /* 0x0005e8000c115904 */
[----:B------:R-:W3:Y:S04]  /*0670*/  LDG.E.STRONG.SYS R4, desc[UR4][R6.64+0x10] ;  /* 0x0000100406047981 */ /* 0x000ee8000c1f5900 */
[----:B------:R-:W3:Y:S02]  /*0680*/  LDG.E.STRONG.SYS R15, desc[UR4][R6.64] ;  /* 0x00000004060f7981 */ /* 0x000ee4000c1f5900 */
[----:B---3--:R-:W-:-:S05]  /*0690*/  IADD3 R15, PT, PT, R4, R15, RZ ;  /* 0x0000000f040f7210 */ /* 0x008fca0007ffe0ff */
[----:B------:R2:W-:Y:S04]  /*06a0*/  STG.E.STRONG.SYS desc[UR4][R6.64], R15 ;  /* 0x0000000f06007986 */ /* 0x0005e8000c115904 */
[----:B------:R-:W3:Y:S04]  /*06b0*/  LDG.E.STRONG.SYS R4, desc[UR4][R6.64+0x8] ;  /* 0x0000080406047981 */ /* 0x000ee8000c1f5900 */
[----:B0-----:R-:W3:Y:S02]  /*06c0*/  LDG.E.STRONG.SYS R9, desc[UR4][R6.64] ;  /* 0x0000000406097981 */ /* 0x001ee4000c1f5900 */
[----:B---3--:R-:W-:-:S05]  /*06d0*/  IMAD.IADD R9, R4, 0x1, R9 ;  /* 0x0000000104097824 */ /* 0x008fca00078e0209 */
[----:B------:R2:W-:Y:S04]  /*06e0*/  STG.E.STRONG.SYS desc[UR4][R6.64], R9 ;  /* 0x0000000906007986 */ /* 0x0005e8000c115904 */
[----:B------:R-:W3:Y:S04]  /*06f0*/  LDG.E.STRONG.SYS R4, desc[UR4][R6.64+0x4] ;  /* 0x0000040406047981 */ /* 0x000ee8000c1f5900 */
[----:B-1----:R-:W3:Y:S01]  /*0700*/  LDG.E.STRONG.SYS R11, desc[UR4][R6.64] ;  /* 0x00000004060b7981 */ /* 0x002ee2000c1f5900 */
[----:B------:R-:W-:Y:S02]  /*0710*/  ISETP.NE.AND P0, PT, R5, RZ, PT ;  /* 0x000000ff0500720c */ /* 0x000fe40003f05270 */
[----:B---3--:R-:W-:-:S05]  /*0720*/  IADD3 R11, PT, PT, R4, R11, RZ ;  /* 0x0000000b040b7210 */ /* 0x008fca0007ffe0ff */
[----:B------:R2:W-:Y:S06]  /*0730*/  STG.E.STRONG.SYS desc[UR4][R6.64], R11 ;  /* 0x0000000b06007986 */ /* 0x0005ec000c115904 */
[----:B------:R-:W-:Y:S05]  /*0740*/  @P0 EXIT ;  /* 0x000000000000094d */ /* 0x000fea0003800000 */
[----:B------:R-:W3:Y:S01]  /*0750*/  LDG.E R3, desc[UR4][R2.64] ;  /* 0x0000000402037981 */ /* 0x000ee2000c1e1900 */
[----:B------:R-:W0:Y:S02]  /*0760*/  LDC.64 R4, c[0x0][0x388] ;  /* 0x0000e200ff047b82 */ /* 0x000e240000000a00 */
[----:B0-----:R-:W-:-:S05]  /*0770*/  IMAD.WIDE.U32 R4, R0, 0x4, R4 ;  /* 0x0000000400047825 */ /* 0x001fca00078e0004 */
[----:B---3--:R-:W-:Y:S01]  /*0780*/  STG.E desc[UR4][R4.64], R3 ;  /* 0x0000000304007986 */ /* 0x008fe2000c101904 */
[----:B------:R-:W-:Y:S05]  /*0790*/  EXIT ;  /* 0x000000000000794d */ /* 0x000fea0003800000 */
.L_x_17:
        /* <DEDUP_REMOVED lines=14> */
.L_x_39:


//--------------------- .text._Z15reduceGlobalMemPiS_i --------------------------
	.section	.text._Z15reduceGlobalMemPiS_i,"ax",@progbits
	.align	128
        .global         _Z15reduceGlobalMemPiS_i
        .type           _Z15reduceGlobalMemPiS_i,@function
        .size           _Z15reduceGlobalMemPiS_i,(.L_x_40 - _Z15reduceGlobalMemPiS_i)
        .other          _Z15reduceGlobalMemPiS_i,@"STO_CUDA_ENTRY STV_DEFAULT"
_Z15reduceGlobalMemPiS_i:
.text._Z15reduceGlobalMemPiS_i:
        /* <DEDUP_REMOVED lines=9> */
[----:B------:R-:W0:Y:S01]  /*0090*/  LDC.64 R2, c[0x0][0x380] ;  /* 0x0000e000ff027b82 */ /* 0x000e220000000a00 */
[C---:B------:R-:W-:Y:S01]  /*00a0*/  ISETP.GT.U32.AND P2, PT, R7.reuse, 0x1ff, PT ;  /* 0x000001ff0700780c */ /* 0x040fe20003f44070 */
[----:B------:R-:W1:Y:S01]  /*00b0*/  LDCU.64 UR4, c[0x0][0x358] ;  /* 0x00006b00ff0477ac */ /* 0x000e620008000a00 */
[----:B------:R-:W-:Y:S01]  /*00c0*/  ISETP.GT.U32.AND P3, PT, R7, 0xff, PT ;  /* 0x000000ff0700780c */ /* 0x000fe20003f64070 */
[----:B------:R-:W-:Y:S01]  /*00d0*/  BSSY.RECONVERGENT B0, `(.L_x_18) ;  /* 0x000000f000007945 */ /* 0x000fe20003800200 */
[----:B------:R-:W-:Y:S02]  /*00e0*/  ISETP.LT.U32.OR P2, PT, R5, 0x400, P2 ;  /* 0x000004000500780c */ /* 0x000fe40001741470 */
[C---:B------:R-:W-:Y:S02]  /*00f0*/  ISETP.GT.U32.AND P1, PT, R7.reuse, 0x7f, PT ;  /* 0x0000007f0700780c */ /* 0x040fe40003f24070 */
[----:B------:R-:W-:Y:S02]  /*0100*/  ISETP.GT.U32.AND P0, PT, R7, 0x3f, PT ;  /* 0x0000003f0700780c */ /* 0x000fe40003f04070 */
[----:B------:R-:W-:-:S02]  /*0110*/  ISETP.LT.U32.OR P3, PT, R5, 0x200, P3 ;  /* 0x000002000500780c */ /* 0x000fc40001f61470 */
[C---:B------:R-:W-:Y:S02]  /*0120*/  ISETP.LT.U32.OR P1, PT, R5.reuse, 0x100, P1 ;  /* 0x000001000500780c */ /* 0x040fe40000f21470 */
[----:B------:R-:W-:Y:S02]  /*0130*/  ISETP.LT.U32.OR P0, PT, R5, 0x80, P0 ;  /* 0x000000800500780c */ /* 0x000fe40000701470 */
[----:B------:R-:W-:Y:S01]  /*0140*/  ISETP.GT.U32.AND P4, PT, R7, 0x1f, PT ;  /* 0x0000001f0700780c */ /* 0x000fe20003f84070 */
[----:B0-----:R-:W-:-:S04]  /*0150*/  IMAD.WIDE.U32 R2, R4, 0x4, R2 ;  /* 0x0000000404027825 */ /* 0x001fc800078e0002 */
[----:B------:R-:W-:Y:S01]  /*0160*/  IMAD.WIDE.U32 R4, R7, 0x4, R2 ;  /* 0x0000000407047825 */ /* 0x000fe200078e0002 */
[----:B-1----:R-:W-:Y:S07]  /*0170*/  @P2 BRA `(.L_x_19) ;  /* 0x0000000000102947 */ /* 0x002fee0003800000 */
[----:B------:R-:W2:Y:S04]  /*0180*/  LDG.E R6, desc[UR4][R4.64+0x800] ;  /* 0x0008000404067981 */ /* 0x000ea8000c1e1900 */
[----:B------:R-:W2:Y:S02]  /*0190*/  LDG.E R9, desc[UR4][R4.64] ;  /* 0x0000000404097981 */ /* 0x000ea4000c1e1900 */
[----:B--2---:R-:W-:-:S05]  /*01a0*/  IMAD.IADD R9, R6, 0x1, R9 ;  /* 0x0000000106097824 */ /* 0x004fca00078e0209 */
[----:B------:R0:W-:Y:S02]  /*01b0*/  STG.E desc[UR4][R4.64], R9 ;  /* 0x0000000904007986 */ /* 0x0001e4000c101904 */
.L_x_19:
[----:B------:R-:W-:Y:S05]  /*01c0*/  BSYNC.RECONVERGENT B0 ;  /* 0x0000000000007941 */ /* 0x000fea0003800200 */
.L_x_18:
[----:B------:R-:W-:Y:S06]  /*01d0*/  BAR.SYNC.DEFER_BLOCKING 0x0 ;  /* 0x0000000000007b1d */ /* 0x000fec0000010000 */
[----:B------:R-:W-:Y:S04]  /*01e0*/  BSSY.RECONVERGENT B0, `(.L_x_20) ;  /* 0x0000006000007945 */ /* 0x000fe80003800200 */
[----:B------:R-:W-:Y:S05]  /*01f0*/  @P3 BRA `(.L_x_21) ;  /* 0x0000000000103947 */ /* 0x000fea0003800000 */
[----:B------:R-:W2:Y:S04]  /*0200*/  LDG.E R6, desc[UR4][R4.64+0x400] ;  /* 0x0004000404067981 */ /* 0x000ea8000c1e1900 */
[----:B0-----:R-:W2:Y:S02]  /*0210*/  LDG.E R9, desc[UR4][R4.64] ;  /* 0x0000000404097981 */ /* 0x001ea4000c1e1900 */
[----:B--2---:R-:W-:-:S05]  /*0220*/  IMAD.IADD R9, R6, 0x1, R9 ;  /* 0x0000000106097824 */ /* 0x004fca00078e0209 */
[----:B------:R1:W-:Y:S02]  /*0230*/  STG.E desc[UR4][R4.64], R9 ;  /* 0x0000000904007986 */ /* 0x0003e4000c101904 */
.L_x_21:
[----:B------:R-:W-:Y:S05]  /*0240*/  BSYNC.RECONVERGENT B0 ;  /* 0x0000000000007941 */ /* 0x000fea0003800200 */
.L_x_20:
[----:B------:R-:W-:Y:S06]  /*0250*/  BAR.SYNC.DEFER_BLOCKING 0x0 ;  /* 0x0000000000007b1d */ /* 0x000fec0000010000 */
[----:B------:R-:W-:Y:S04]  /*0260*/  BSSY.RECONVERGENT B0, `(.L_x_22) ;  /* 0x0000006000007945 */ /* 0x000fe80003800200 */
[----:B------:R-:W-:Y:S05]  /*0270*/  @P1 BRA `(.L_x_23) ;  /* 0x0000000000101947 */ /* 0x000fea0003800000 */
[----:B------:R-:W2:Y:S04]  /*0280*/  LDG.E R6, desc[UR4][R4.64+0x200] ;  /* 0x0002000404067981 */ /* 0x000ea8000c1e1900 */
[----:B01----:R-:W2:Y:S02]  /*0290*/  LDG.E R9, desc[UR4][R4.64] ;  /* 0x0000000404097981 */ /* 0x003ea4000c1e1900 */
[----:B--2---:R-:W-:-:S05]  /*02a0*/  IADD3 R9, PT, PT, R6, R9, RZ ;  /* 0x0000000906097210 */ /* 0x004fca0007ffe0ff */
[----:B------:R2:W-:Y:S02]  /*02b0*/  STG.E desc[UR4][R4.64], R9 ;  /* 0x0000000904007986 */ /* 0x0005e4000c101904 */
.L_x_23:
[----:B------:R-:W-:Y:S05]  /*02c0*/  BSYNC.RECONVERGENT B0 ;  /* 0x0000000000007941 */ /* 0x000fea0003800200 */
.L_x_22:
[----:B------:R-:W-:Y:S06]  /*02d0*/  BAR.SYNC.DEFER_BLOCKING 0x0 ;  /* 0x0000000000007b1d */ /* 0x000fec0000010000 */
[----:B------:R-:W-:Y:S04]  /*02e0*/  BSSY.RECONVERGENT B0, `(.L_x_24) ;  /* 0x0000006000007945 */ /* 0x000fe80003800200 */
[----:B------:R-:W-:Y:S05]  /*02f0*/  @P0 BRA `(.L_x_25) ;  /* 0x0000000000100947 */ /* 0x000fea0003800000 */
[----:B------:R-:W3:Y:S04]  /*0300*/  LDG.E R6, desc[UR4][R4.64+0x100] ;  /* 0x0001000404067981 */ /* 0x000ee8000c1e1900 */
[----:B012---:R-:W3:Y:S02]  /*0310*/  LDG.E R9, desc[UR4][R4.64] ;  /* 0x0000000404097981 */ /* 0x007ee4000c1e1900 */
[----:B---3--:R-:W-:-:S05]  /*0320*/  IMAD.IADD R9, R6, 0x1, R9 ;  /* 0x0000000106097824 */ /* 0x008fca00078e0209 */
[----:B------:R3:W-:Y:S02]  /*0330*/  STG.E desc[UR4][R4.64], R9 ;  /* 0x0000000904007986 */ /* 0x0007e4000c101904 */
.L_x_25:
[----:B------:R-:W-:Y:S05]  /*0340*/  BSYNC.RECONVERGENT B0 ;  /* 0x0000000000007941 */ /* 0x000fea0003800200 */
.L_x_24:
[----:B------:R-:W-:Y:S06]  /*0350*/  BAR.SYNC.DEFER_BLOCKING 0x0 ;  /* 0x0000000000007b1d */ /* 0x000fec0000010000 */
[----:B------:R-:W-:Y:S05]  /*0360*/  @P4 EXIT ;  /* 0x000000000000494d */ /* 0x000fea0003800000 */
[----:B------:R-:W4:Y:S04]  /*0370*/  LDG.E.STRONG.SYS R6, desc[UR4][R4.64+0x80] ;  /* 0x0000800404067981 */ /* 0x000f28000c1f5900 */
[----:B0123--:R-:W4:Y:S02]  /*0380*/  LDG.E.STRONG.SYS R9, desc[UR4][R4.64] ;  /* 0x0000000404097981 */ /* 0x00ff24000c1f5900 */
[----:B----4-:R-:W-:-:S05]  /*0390*/  IMAD.IADD R9, R6, 0x1, R9 ;  /* 0x0000000106097824 */ /* 0x010fca00078e0209 */
        /* <DEDUP_REMOVED lines=11> */
[----:B---3--:R-:W-:-:S05]  /*0450*/  IMAD.IADD R15, R6, 0x1, R15 ;  /* 0x00000001060f7824 */ /* 0x008fca00078e020f */
[----:B------:R2:W-:Y:S04]  /*0460*/  STG.E.STRONG.SYS desc[UR4][R4.64], R15 ;  /* 0x0000000f04007986 */ /* 0x0005e8000c115904 */
[----:B------:R-:W3:Y:S04]  /*0470*/  LDG.E.STRONG.SYS R6, desc[UR4][R4.64+0x8] ;  /* 0x0000080404067981 */ /* 0x000ee8000c1f5900 */
[----:B0-----:R-:W3:Y:S02]  /*0480*/  LDG.E.STRONG.SYS R9, desc[UR4][R4.64] ;  /* 0x0000000404097981 */ /* 0x001ee4000c1f5900 */
[----:B---3--:R-:W-:-:S05]  /*0490*/  IADD3 R9, PT, PT, R6, R9, RZ ;  /* 0x0000000906097210 */ /* 0x008fca0007ffe0ff */
[----:B------:R2:W-:Y:S04]  /*04a0*/  STG.E.STRONG.SYS desc[UR4][R4.64], R9 ;  /* 0x0000000904007986 */ /* 0x0005e8000c115904 */
[----:B------:R-:W3:Y:S04]  /*04b0*/  LDG.E.STRONG.SYS R6, desc[UR4][R4.64+0x4] ;  /* 0x0000040404067981 */ /* 0x000ee8000c1f5900 */
[----:B-1----:R-:W3:Y:S01]  /*04c0*/  LDG.E.STRONG.SYS R11, desc[UR4][R4.64] ;  /* 0x00000004040b7981 */ /* 0x002ee2000c1f5900 */
[----:B------:R-:W-:Y:S01]  /*04d0*/  ISETP.NE.AND P0, PT, R7, RZ, PT ;  /* 0x000000ff0700720c */ /* 0x000fe20003f05270 */
[----:B---3--:R-:W-:-:S05]  /*04e0*/  IMAD.IADD R11, R6, 0x1, R11 ;  /* 0x00000001060b7824 */ /* 0x008fca00078e020b */
[----:B------:R2:W-:Y:S07]  /*04f0*/  STG.E.STRONG.SYS desc[UR4][R4.64], R11 ;  /* 0x0000000b04007986 */ /* 0x0005ee000c115904 */
[----:B------:R-:W-:Y:S05]  /*0500*/  @P0 EXIT ;  /* 0x000000000000094d */ /* 0x000fea0003800000 */
[----:B------:R-:W3:Y:S01]  /*0510*/  LDG.E R3, desc[UR4][R2.64] ;  /* 0x0000000402037981 */ /* 0x000ee2000c1e1900 */
[----:B--2---:R-:W0:Y:S02]  /*0520*/  LDC.64 R4, c[0x0][0x388] ;  /* 0x0000e200ff047b82 */ /* 0x004e240000000a00 */
[----:B0-----:R-:W-:-:S05]  /*0530*/  IMAD.WIDE.U32 R4, R0, 0x4, R4 ;  /* 0x0000000400047825 */ /* 0x001fca00078e0004 */
[----:B---3--:R-:W-:Y:S01]  /*0540*/  STG.E desc[UR4][R4.64], R3 ;  /* 0x0000000304007986 */ /* 0x008fe2000c101904 */
[----:B------:R-:W-:Y:S05]  /*0550*/  EXIT ;  /* 0x000000000000794d */ /* 0x000fea0003800000 */
.L_x_26:
        /* <DEDUP_REMOVED lines=10> */
.L_x_40:


//--------------------- .text._Z6warmupPiS_i      --------------------------
	.section	.text._Z6warmupPiS_i,"ax",@progbits
	.align	128
        .global         _Z6warmupPiS_i
        .type           _Z6warmupPiS_i,@function
        .size           _Z6warmupPiS_i,(.L_x_41 - _Z6warmupPiS_i)
        .other          _Z6warmupPiS_i,@"STO_CUDA_ENTRY STV_DEFAULT"
_Z6warmupPiS_i:
.text._Z6warmupPiS_i:
        /* <DEDUP_REMOVED lines=28> */
.L_x_28:
[----:B------:R-:W-:Y:S05]  /*01c0*/  BSYNC.RECONVERGENT B0 ;  /* 0x0000000000007941 */ /* 0x000fea0003800200 */
.L_x_27:
[----:B------:R-:W-:Y:S06]  /*01d0*/  BAR.SYNC.DEFER_BLOCKING 0x0 ;  /* 0x0000000000007b1d */ /* 0x000fec0000010000 */
[----:B------:R-:W-:Y:S04]  /*01e0*/  BSSY.RECONVERGENT B0, `(.L_x_29) ;  /* 0x0000006000007945 */ /* 0x000fe80003800200 */
[----:B------:R-:W-:Y:S05]  /*01f0*/  @P3 BRA `(.L_x_30) ;  /* 0x0000000000103947 */ /* 0x000fea0003800000 */
[----:B------:R-:W2:Y:S04]  /*0200*/  LDG.E R6, desc[UR4][R4.64+0x400] ;  /* 0x0004000404067981 */ /* 0x000ea8000c1e1900 */
[----:B0-----:R-:W2:Y:S02]  /*0210*/  LDG.E R9, desc[UR4][R4.64] ;  /* 0x0000000404097981 */ /* 0x001ea4000c1e1900 */
[----:B--2---:R-:W-:-:S05]  /*0220*/  IMAD.IADD R9, R6, 0x1, R9 ;  /* 0x0000000106097824 */ /* 0x004fca00078e0209 */
[----:B------:R1:W-:Y:S02]  /*0230*/  STG.E desc[UR4][R4.64], R9 ;  /* 0x0000000904007986 */ /* 0x0003e4000c101904 */
.L_x_30:
[----:B------:R-:W-:Y:S05]  /*0240*/  BSYNC.RECONVERGENT B0 ;  /* 0x0000000000007941 */ /* 0x000fea0003800200 */
.L_x_29:
[----:B------:R-:W-:Y:S06]  /*0250*/  BAR.SYNC.DEFER_BLOCKING 0x0 ;  /* 0x0000000000007b1d */ /* 0x000fec0000010000 */
[----:B------:R-:W-:Y:S04]  /*0260*/  BSSY.RECONVERGENT B0, `(.L_x_31) ;  /* 0x0000006000007945 */ /* 0x000fe80003800200 */
[----:B------:R-:W-:Y:S05]  /*0270*/  @P1 BRA `(.L_x_32) ;  /* 0x0000000000101947 */ /* 0x000fea0003800000 */
[----:B------:R-:W2:Y:S04]  /*0280*/  LDG.E R6, desc[UR4][R4.64+0x200] ;  /* 0x0002000404067981 */ /* 0x000ea8000c1e1900 */
[----:B01----:R-:W2:Y:S02]  /*0290*/  LDG.E R9, desc[UR4][R4.64] ;  /* 0x0000000404097981 */ /* 0x003ea4000c1e1900 */
[----:B--2---:R-:W-:-:S05]  /*02a0*/  IADD3 R9, PT, PT, R6, R9, RZ ;  /* 0x0000000906097210 */ /* 0x004fca0007ffe0ff */
[----:B------:R2:W-:Y:S02]  /*02b0*/  STG.E desc[UR4][R4.64], R9 ;  /* 0x0000000904007986 */ /* 0x0005e4000c101904 */
.L_x_32:
[----:B------:R-:W-:Y:S05]  /*02c0*/  BSYNC.RECONVERGENT B0 ;  /* 0x0000000000007941 */ /* 0x000fea0003800200 */
.L_x_31:
[----:B------:R-:W-:Y:S06]  /*02d0*/  BAR.SYNC.DEFER_BLOCKING 0x0 ;  /* 0x0000000000007b1d */ /* 0x000fec0000010000 */
[----:B------:R-:W-:Y:S04]  /*02e0*/  BSSY.RECONVERGENT B0, `(.L_x_33) ;  /* 0x0000006000007945 */ /* 0x000fe80003800200 */
[----:B------:R-:W-:Y:S05]  /*02f0*/  @P0 BRA `(.L_x_34) ;  /* 0x0000000000100947 */ /* 0x000fea0003800000 */
[----:B------:R-:W3:Y:S04]  /*0300*/  LDG.E R6, desc[UR4][R4.64+0x100] ;  /* 0x0001000404067981 */ /* 0x000ee8000c1e1900 */
[----:B012---:R-:W3:Y:S02]  /*0310*/  LDG.E R9, desc[UR4][R4.64] ;  /* 0x0000000404097981 */ /* 0x007ee4000c1e1900 */
[----:B---3--:R-:W-:-:S05]  /*0320*/  IMAD.IADD R9, R6, 0x1, R9 ;  /* 0x0000000106097824 */ /* 0x008fca00078e0209 */
[----:B------:R3:W-:Y:S02]  /*0330*/  STG.E desc[UR4][R4.64], R9 ;  /* 0x0000000904007986 */ /* 0x0007e4000c101904 */
.L_x_34:
[----:B------:R-:W-:Y:S05]  /*0340*/  BSYNC.RECONVERGENT B0 ;  /* 0x0000000000007941 */ /* 0x000fea0003800200 */
.L_x_33:
        /* <DEDUP_REMOVED lines=33> */
.L_x_35:
        /* <DEDUP_REMOVED lines=10> */
.L_x_41:


//--------------------- .nv.shared._Z25reduceSharedMemDynUnroll8PiS_i --------------------------
	.section	.nv.shared._Z25reduceSharedMemDynUnroll8PiS_i,"aw",@nobits
	.sectionflags	@""
	.align	4
.nv.shared._Z25reduceSharedMemDynUnroll8PiS_i:
	.zero		2048


//--------------------- .nv.shared.reserved.0     --------------------------
	.section	.nv.shared.reserved.0,"aw",@nobits
	.weak		__nv_reservedSMEM_offset_0_alias
	.size		__nv_reservedSMEM_offset_0_alias, 0, 64
	.other		__nv_reservedSMEM_offset_0_alias,@"STO_CUDA_RESERVED_SHARED STV_DEFAULT"
__nv_reservedSMEM_offset_0_alias:
	.zero		0
	.zero		64


//--------------------- .nv.shared._Z22reduceSharedMemUnroll8PiS_i --------------------------
	.section	.nv.shared._Z22reduceSharedMemUnroll8PiS_i,"aw",@nobits
	.sectionflags	@""
	.align	4
.nv.shared._Z22reduceSharedMemUnroll8PiS_i:
	.zero		2048


//--------------------- .nv.shared._Z15reduceSharedMemPiS_i --------------------------
	.section	.nv.shared._Z15reduceSharedMemPiS_i,"aw",@nobits
	.sectionflags	@""
	.align	4
.nv.shared._Z15reduceSharedMemPiS_i:
	.zero		2048


//--------------------- .nv.constant0._Z25reduceSharedMemDynUnroll8PiS_i --------------------------
	.section	.nv.constant0._Z25reduceSharedMemDynUnroll8PiS_i,"a",@progbits
	.sectionflags	@""
	.align	4
.nv.constant0._Z25reduceSharedMemDynUnroll8PiS_i:
	.zero		916


//--------------------- .nv.constant0._Z22reduceSharedMemUnroll8PiS_i --------------------------
	.section	.nv.constant0._Z22reduceSharedMemUnroll8PiS_i,"a",@progbits
	.sectionflags	@""
	.align	4
.nv.constant0._Z22reduceSharedMemUnroll8PiS_i:
	.zero		916


//--------------------- .nv.constant0._Z15reduceSharedMemPiS_i --------------------------
	.section	.nv.constant0._Z15reduceSharedMemPiS_i,"a",@progbits
	.sectionflags	@""
	.align	4
.nv.constant0._Z15reduceSharedMemPiS_i:
	.zero		916


//--------------------- .nv.constant0._Z22reduceGlobalMemUnroll8PiS_i --------------------------
	.section	.nv.constant0._Z22reduceGlobalMemUnroll8PiS_i,"a",@progbits
	.sectionflags	@""
	.align	4
.nv.constant0._Z22reduceGlobalMemUnroll8PiS_i:
	.zero		916


//--------------------- .nv.constant0._Z15reduceGlobalMemPiS_i --------------------------
	.section	.nv.constant0._Z15reduceGlobalMemPiS_i,"a",@progbits
	.sectionflags	@""
	.align	4
.nv.constant0._Z15reduceGlobalMemPiS_i:
	.zero		916


//--------------------- .nv.constant0._Z6warmupPiS_i --------------------------
	.section	.nv.constant0._Z6warmupPiS_i,"a",@progbits
	.sectionflags	@""
	.align	4
.nv.constant0._Z6warmupPiS_i:
	.zero		916


//--------------------- SYMBOLS --------------------------

	.type		.nv.reservedSmem.offset0,@object
	.size		.nv.reservedSmem.offset0,0x4
	.type		.nv.reservedSmem.cap,@object
	.size		.nv.reservedSmem.cap,0x4
